







.version 5.0
.target sm_61
.address_size 64


.global .align 1 .b8 __T20[38] = {84, 32, 112, 111, 119, 105, 40, 84, 44, 32, 84, 41, 32, 91, 119, 105, 116, 104, 32, 84, 32, 61, 32, 117, 110, 115, 105, 103, 110, 101, 100, 32, 99, 104, 97, 114, 93, 0};
.global .align 1 .b8 __T21[36] = {84, 32, 112, 111, 119, 105, 40, 84, 44, 32, 84, 41, 32, 91, 119, 105, 116, 104, 32, 84, 32, 61, 32, 115, 105, 103, 110, 101, 100, 32, 99, 104, 97, 114, 93, 0};
.global .align 1 .b8 __T22[30] = {84, 32, 112, 111, 119, 105, 40, 84, 44, 32, 84, 41, 32, 91, 119, 105, 116, 104, 32, 84, 32, 61, 32, 115, 104, 111, 114, 116, 93, 0};
.global .align 1 .b8 __T23[28] = {84, 32, 112, 111, 119, 105, 40, 84, 44, 32, 84, 41, 32, 91, 119, 105, 116, 104, 32, 84, 32, 61, 32, 105, 110, 116, 93, 0};
.global .align 1 .b8 __T24[29] = {84, 32, 112, 111, 119, 105, 40, 84, 44, 32, 84, 41, 32, 91, 119, 105, 116, 104, 32, 84, 32, 61, 32, 108, 111, 110, 103, 93, 0};

.visible .entry _Z21createBatchGemmBufferPPKhPhll(
.param .u64 _Z21createBatchGemmBufferPPKhPhll_param_0,
.param .u64 _Z21createBatchGemmBufferPPKhPhll_param_1,
.param .u64 _Z21createBatchGemmBufferPPKhPhll_param_2,
.param .u64 _Z21createBatchGemmBufferPPKhPhll_param_3
)
{
.reg .pred %p<2>;
.reg .b32 %r<5>;
.reg .b64 %rd<11>;


ld.param.u64 %rd2, [_Z21createBatchGemmBufferPPKhPhll_param_0];
ld.param.u64 %rd3, [_Z21createBatchGemmBufferPPKhPhll_param_1];
ld.param.u64 %rd4, [_Z21createBatchGemmBufferPPKhPhll_param_2];
ld.param.u64 %rd5, [_Z21createBatchGemmBufferPPKhPhll_param_3];
mov.u32 %r1, %ctaid.x;
mov.u32 %r2, %ntid.x;
mov.u32 %r3, %tid.x;
mad.lo.s32 %r4, %r2, %r1, %r3;
cvt.u64.u32	%rd1, %r4;
setp.ge.s64	%p1, %rd1, %rd5;
@%p1 bra BB0_2;

cvta.to.global.u64 %rd6, %rd2;
mul.lo.s64 %rd7, %rd1, %rd4;
add.s64 %rd8, %rd3, %rd7;
shl.b64 %rd9, %rd1, 3;
add.s64 %rd10, %rd6, %rd9;
st.global.u64 [%rd10], %rd8;

BB0_2:
ret;
}


.visible .entry _Z22createBatchGemmBuffer3PPKhS1_S1_PhS2_S2_llll(
.param .u64 _Z22createBatchGemmBuffer3PPKhS1_S1_PhS2_S2_llll_param_0,
.param .u64 _Z22createBatchGemmBuffer3PPKhS1_S1_PhS2_S2_llll_param_1,
.param .u64 _Z22createBatchGemmBuffer3PPKhS1_S1_PhS2_S2_llll_param_2,
.param .u64 _Z22createBatchGemmBuffer3PPKhS1_S1_PhS2_S2_llll_param_3,
.param .u64 _Z22createBatchGemmBuffer3PPKhS1_S1_PhS2_S2_llll_param_4,
.param .u64 _Z22createBatchGemmBuffer3PPKhS1_S1_PhS2_S2_llll_param_5,
.param .u64 _Z22createBatchGemmBuffer3PPKhS1_S1_PhS2_S2_llll_param_6,
.param .u64 _Z22createBatchGemmBuffer3PPKhS1_S1_PhS2_S2_llll_param_7,
.param .u64 _Z22createBatchGemmBuffer3PPKhS1_S1_PhS2_S2_llll_param_8,
.param .u64 _Z22createBatchGemmBuffer3PPKhS1_S1_PhS2_S2_llll_param_9
)
{
.reg .pred %p<2>;
.reg .b32 %r<5>;
.reg .b64 %rd<25>;


ld.param.u64 %rd2, [_Z22createBatchGemmBuffer3PPKhS1_S1_PhS2_S2_llll_param_0];
ld.param.u64 %rd3, [_Z22createBatchGemmBuffer3PPKhS1_S1_PhS2_S2_llll_param_1];
ld.param.u64 %rd4, [_Z22createBatchGemmBuffer3PPKhS1_S1_PhS2_S2_llll_param_2];
ld.param.u64 %rd5, [_Z22createBatchGemmBuffer3PPKhS1_S1_PhS2_S2_llll_param_3];
ld.param.u64 %rd6, [_Z22createBatchGemmBuffer3PPKhS1_S1_PhS2_S2_llll_param_4];
ld.param.u64 %rd7, [_Z22createBatchGemmBuffer3PPKhS1_S1_PhS2_S2_llll_param_5];
ld.param.u64 %rd8, [_Z22createBatchGemmBuffer3PPKhS1_S1_PhS2_S2_llll_param_6];
ld.param.u64 %rd9, [_Z22createBatchGemmBuffer3PPKhS1_S1_PhS2_S2_llll_param_7];
ld.param.u64 %rd10, [_Z22createBatchGemmBuffer3PPKhS1_S1_PhS2_S2_llll_param_8];
ld.param.u64 %rd11, [_Z22createBatchGemmBuffer3PPKhS1_S1_PhS2_S2_llll_param_9];
mov.u32 %r1, %ctaid.x;
mov.u32 %r2, %ntid.x;
mov.u32 %r3, %tid.x;
mad.lo.s32 %r4, %r2, %r1, %r3;
cvt.u64.u32	%rd1, %r4;
setp.ge.s64	%p1, %rd1, %rd11;
@%p1 bra BB1_2;

cvta.to.global.u64 %rd12, %rd2;
mul.lo.s64 %rd13, %rd1, %rd8;
add.s64 %rd14, %rd5, %rd13;
shl.b64 %rd15, %rd1, 3;
add.s64 %rd16, %rd12, %rd15;
st.global.u64 [%rd16], %rd14;
mul.lo.s64 %rd17, %rd1, %rd9;
add.s64 %rd18, %rd6, %rd17;
cvta.to.global.u64 %rd19, %rd3;
add.s64 %rd20, %rd19, %rd15;
st.global.u64 [%rd20], %rd18;
mul.lo.s64 %rd21, %rd1, %rd10;
add.s64 %rd22, %rd7, %rd21;
cvta.to.global.u64 %rd23, %rd4;
add.s64 %rd24, %rd23, %rd15;
st.global.u64 [%rd24], %rd22;

BB1_2:
ret;
}


.visible .entry _Z21createBatchGemmBufferPPKaPall(
.param .u64 _Z21createBatchGemmBufferPPKaPall_param_0,
.param .u64 _Z21createBatchGemmBufferPPKaPall_param_1,
.param .u64 _Z21createBatchGemmBufferPPKaPall_param_2,
.param .u64 _Z21createBatchGemmBufferPPKaPall_param_3
)
{
.reg .pred %p<2>;
.reg .b32 %r<5>;
.reg .b64 %rd<11>;


ld.param.u64 %rd2, [_Z21createBatchGemmBufferPPKaPall_param_0];
ld.param.u64 %rd3, [_Z21createBatchGemmBufferPPKaPall_param_1];
ld.param.u64 %rd4, [_Z21createBatchGemmBufferPPKaPall_param_2];
ld.param.u64 %rd5, [_Z21createBatchGemmBufferPPKaPall_param_3];
mov.u32 %r1, %ctaid.x;
mov.u32 %r2, %ntid.x;
mov.u32 %r3, %tid.x;
mad.lo.s32 %r4, %r2, %r1, %r3;
cvt.u64.u32	%rd1, %r4;
setp.ge.s64	%p1, %rd1, %rd5;
@%p1 bra BB2_2;

cvta.to.global.u64 %rd6, %rd2;
mul.lo.s64 %rd7, %rd1, %rd4;
add.s64 %rd8, %rd3, %rd7;
shl.b64 %rd9, %rd1, 3;
add.s64 %rd10, %rd6, %rd9;
st.global.u64 [%rd10], %rd8;

BB2_2:
ret;
}


.visible .entry _Z22createBatchGemmBuffer3PPKaS1_S1_PaS2_S2_llll(
.param .u64 _Z22createBatchGemmBuffer3PPKaS1_S1_PaS2_S2_llll_param_0,
.param .u64 _Z22createBatchGemmBuffer3PPKaS1_S1_PaS2_S2_llll_param_1,
.param .u64 _Z22createBatchGemmBuffer3PPKaS1_S1_PaS2_S2_llll_param_2,
.param .u64 _Z22createBatchGemmBuffer3PPKaS1_S1_PaS2_S2_llll_param_3,
.param .u64 _Z22createBatchGemmBuffer3PPKaS1_S1_PaS2_S2_llll_param_4,
.param .u64 _Z22createBatchGemmBuffer3PPKaS1_S1_PaS2_S2_llll_param_5,
.param .u64 _Z22createBatchGemmBuffer3PPKaS1_S1_PaS2_S2_llll_param_6,
.param .u64 _Z22createBatchGemmBuffer3PPKaS1_S1_PaS2_S2_llll_param_7,
.param .u64 _Z22createBatchGemmBuffer3PPKaS1_S1_PaS2_S2_llll_param_8,
.param .u64 _Z22createBatchGemmBuffer3PPKaS1_S1_PaS2_S2_llll_param_9
)
{
.reg .pred %p<2>;
.reg .b32 %r<5>;
.reg .b64 %rd<25>;


ld.param.u64 %rd2, [_Z22createBatchGemmBuffer3PPKaS1_S1_PaS2_S2_llll_param_0];
ld.param.u64 %rd3, [_Z22createBatchGemmBuffer3PPKaS1_S1_PaS2_S2_llll_param_1];
ld.param.u64 %rd4, [_Z22createBatchGemmBuffer3PPKaS1_S1_PaS2_S2_llll_param_2];
ld.param.u64 %rd5, [_Z22createBatchGemmBuffer3PPKaS1_S1_PaS2_S2_llll_param_3];
ld.param.u64 %rd6, [_Z22createBatchGemmBuffer3PPKaS1_S1_PaS2_S2_llll_param_4];
ld.param.u64 %rd7, [_Z22createBatchGemmBuffer3PPKaS1_S1_PaS2_S2_llll_param_5];
ld.param.u64 %rd8, [_Z22createBatchGemmBuffer3PPKaS1_S1_PaS2_S2_llll_param_6];
ld.param.u64 %rd9, [_Z22createBatchGemmBuffer3PPKaS1_S1_PaS2_S2_llll_param_7];
ld.param.u64 %rd10, [_Z22createBatchGemmBuffer3PPKaS1_S1_PaS2_S2_llll_param_8];
ld.param.u64 %rd11, [_Z22createBatchGemmBuffer3PPKaS1_S1_PaS2_S2_llll_param_9];
mov.u32 %r1, %ctaid.x;
mov.u32 %r2, %ntid.x;
mov.u32 %r3, %tid.x;
mad.lo.s32 %r4, %r2, %r1, %r3;
cvt.u64.u32	%rd1, %r4;
setp.ge.s64	%p1, %rd1, %rd11;
@%p1 bra BB3_2;

cvta.to.global.u64 %rd12, %rd2;
mul.lo.s64 %rd13, %rd1, %rd8;
add.s64 %rd14, %rd5, %rd13;
shl.b64 %rd15, %rd1, 3;
add.s64 %rd16, %rd12, %rd15;
st.global.u64 [%rd16], %rd14;
mul.lo.s64 %rd17, %rd1, %rd9;
add.s64 %rd18, %rd6, %rd17;
cvta.to.global.u64 %rd19, %rd3;
add.s64 %rd20, %rd19, %rd15;
st.global.u64 [%rd20], %rd18;
mul.lo.s64 %rd21, %rd1, %rd10;
add.s64 %rd22, %rd7, %rd21;
cvta.to.global.u64 %rd23, %rd4;
add.s64 %rd24, %rd23, %rd15;
st.global.u64 [%rd24], %rd22;

BB3_2:
ret;
}


.visible .entry _Z21createBatchGemmBufferPPKsPsll(
.param .u64 _Z21createBatchGemmBufferPPKsPsll_param_0,
.param .u64 _Z21createBatchGemmBufferPPKsPsll_param_1,
.param .u64 _Z21createBatchGemmBufferPPKsPsll_param_2,
.param .u64 _Z21createBatchGemmBufferPPKsPsll_param_3
)
{
.reg .pred %p<2>;
.reg .b32 %r<5>;
.reg .b64 %rd<12>;


ld.param.u64 %rd2, [_Z21createBatchGemmBufferPPKsPsll_param_0];
ld.param.u64 %rd3, [_Z21createBatchGemmBufferPPKsPsll_param_1];
ld.param.u64 %rd4, [_Z21createBatchGemmBufferPPKsPsll_param_2];
ld.param.u64 %rd5, [_Z21createBatchGemmBufferPPKsPsll_param_3];
mov.u32 %r1, %ctaid.x;
mov.u32 %r2, %ntid.x;
mov.u32 %r3, %tid.x;
mad.lo.s32 %r4, %r2, %r1, %r3;
cvt.u64.u32	%rd1, %r4;
setp.ge.s64	%p1, %rd1, %rd5;
@%p1 bra BB4_2;

cvta.to.global.u64 %rd6, %rd2;
mul.lo.s64 %rd7, %rd1, %rd4;
shl.b64 %rd8, %rd7, 1;
add.s64 %rd9, %rd3, %rd8;
shl.b64 %rd10, %rd1, 3;
add.s64 %rd11, %rd6, %rd10;
st.global.u64 [%rd11], %rd9;

BB4_2:
ret;
}


.visible .entry _Z22createBatchGemmBuffer3PPKsS1_S1_PsS2_S2_llll(
.param .u64 _Z22createBatchGemmBuffer3PPKsS1_S1_PsS2_S2_llll_param_0,
.param .u64 _Z22createBatchGemmBuffer3PPKsS1_S1_PsS2_S2_llll_param_1,
.param .u64 _Z22createBatchGemmBuffer3PPKsS1_S1_PsS2_S2_llll_param_2,
.param .u64 _Z22createBatchGemmBuffer3PPKsS1_S1_PsS2_S2_llll_param_3,
.param .u64 _Z22createBatchGemmBuffer3PPKsS1_S1_PsS2_S2_llll_param_4,
.param .u64 _Z22createBatchGemmBuffer3PPKsS1_S1_PsS2_S2_llll_param_5,
.param .u64 _Z22createBatchGemmBuffer3PPKsS1_S1_PsS2_S2_llll_param_6,
.param .u64 _Z22createBatchGemmBuffer3PPKsS1_S1_PsS2_S2_llll_param_7,
.param .u64 _Z22createBatchGemmBuffer3PPKsS1_S1_PsS2_S2_llll_param_8,
.param .u64 _Z22createBatchGemmBuffer3PPKsS1_S1_PsS2_S2_llll_param_9
)
{
.reg .pred %p<2>;
.reg .b32 %r<5>;
.reg .b64 %rd<28>;


ld.param.u64 %rd2, [_Z22createBatchGemmBuffer3PPKsS1_S1_PsS2_S2_llll_param_0];
ld.param.u64 %rd3, [_Z22createBatchGemmBuffer3PPKsS1_S1_PsS2_S2_llll_param_1];
ld.param.u64 %rd4, [_Z22createBatchGemmBuffer3PPKsS1_S1_PsS2_S2_llll_param_2];
ld.param.u64 %rd5, [_Z22createBatchGemmBuffer3PPKsS1_S1_PsS2_S2_llll_param_3];
ld.param.u64 %rd6, [_Z22createBatchGemmBuffer3PPKsS1_S1_PsS2_S2_llll_param_4];
ld.param.u64 %rd7, [_Z22createBatchGemmBuffer3PPKsS1_S1_PsS2_S2_llll_param_5];
ld.param.u64 %rd8, [_Z22createBatchGemmBuffer3PPKsS1_S1_PsS2_S2_llll_param_6];
ld.param.u64 %rd9, [_Z22createBatchGemmBuffer3PPKsS1_S1_PsS2_S2_llll_param_7];
ld.param.u64 %rd10, [_Z22createBatchGemmBuffer3PPKsS1_S1_PsS2_S2_llll_param_8];
ld.param.u64 %rd11, [_Z22createBatchGemmBuffer3PPKsS1_S1_PsS2_S2_llll_param_9];
mov.u32 %r1, %ctaid.x;
mov.u32 %r2, %ntid.x;
mov.u32 %r3, %tid.x;
mad.lo.s32 %r4, %r2, %r1, %r3;
cvt.u64.u32	%rd1, %r4;
setp.ge.s64	%p1, %rd1, %rd11;
@%p1 bra BB5_2;

cvta.to.global.u64 %rd12, %rd2;
mul.lo.s64 %rd13, %rd1, %rd8;
shl.b64 %rd14, %rd13, 1;
add.s64 %rd15, %rd5, %rd14;
shl.b64 %rd16, %rd1, 3;
add.s64 %rd17, %rd12, %rd16;
st.global.u64 [%rd17], %rd15;
mul.lo.s64 %rd18, %rd1, %rd9;
shl.b64 %rd19, %rd18, 1;
add.s64 %rd20, %rd6, %rd19;
cvta.to.global.u64 %rd21, %rd3;
add.s64 %rd22, %rd21, %rd16;
st.global.u64 [%rd22], %rd20;
mul.lo.s64 %rd23, %rd1, %rd10;
shl.b64 %rd24, %rd23, 1;
add.s64 %rd25, %rd7, %rd24;
cvta.to.global.u64 %rd26, %rd4;
add.s64 %rd27, %rd26, %rd16;
st.global.u64 [%rd27], %rd25;

BB5_2:
ret;
}


.visible .entry _Z21createBatchGemmBufferPPKiPill(
.param .u64 _Z21createBatchGemmBufferPPKiPill_param_0,
.param .u64 _Z21createBatchGemmBufferPPKiPill_param_1,
.param .u64 _Z21createBatchGemmBufferPPKiPill_param_2,
.param .u64 _Z21createBatchGemmBufferPPKiPill_param_3
)
{
.reg .pred %p<2>;
.reg .b32 %r<5>;
.reg .b64 %rd<12>;


ld.param.u64 %rd2, [_Z21createBatchGemmBufferPPKiPill_param_0];
ld.param.u64 %rd3, [_Z21createBatchGemmBufferPPKiPill_param_1];
ld.param.u64 %rd4, [_Z21createBatchGemmBufferPPKiPill_param_2];
ld.param.u64 %rd5, [_Z21createBatchGemmBufferPPKiPill_param_3];
mov.u32 %r1, %ctaid.x;
mov.u32 %r2, %ntid.x;
mov.u32 %r3, %tid.x;
mad.lo.s32 %r4, %r2, %r1, %r3;
cvt.u64.u32	%rd1, %r4;
setp.ge.s64	%p1, %rd1, %rd5;
@%p1 bra BB6_2;

cvta.to.global.u64 %rd6, %rd2;
mul.lo.s64 %rd7, %rd1, %rd4;
shl.b64 %rd8, %rd7, 2;
add.s64 %rd9, %rd3, %rd8;
shl.b64 %rd10, %rd1, 3;
add.s64 %rd11, %rd6, %rd10;
st.global.u64 [%rd11], %rd9;

BB6_2:
ret;
}


.visible .entry _Z22createBatchGemmBuffer3PPKiS1_S1_PiS2_S2_llll(
.param .u64 _Z22createBatchGemmBuffer3PPKiS1_S1_PiS2_S2_llll_param_0,
.param .u64 _Z22createBatchGemmBuffer3PPKiS1_S1_PiS2_S2_llll_param_1,
.param .u64 _Z22createBatchGemmBuffer3PPKiS1_S1_PiS2_S2_llll_param_2,
.param .u64 _Z22createBatchGemmBuffer3PPKiS1_S1_PiS2_S2_llll_param_3,
.param .u64 _Z22createBatchGemmBuffer3PPKiS1_S1_PiS2_S2_llll_param_4,
.param .u64 _Z22createBatchGemmBuffer3PPKiS1_S1_PiS2_S2_llll_param_5,
.param .u64 _Z22createBatchGemmBuffer3PPKiS1_S1_PiS2_S2_llll_param_6,
.param .u64 _Z22createBatchGemmBuffer3PPKiS1_S1_PiS2_S2_llll_param_7,
.param .u64 _Z22createBatchGemmBuffer3PPKiS1_S1_PiS2_S2_llll_param_8,
.param .u64 _Z22createBatchGemmBuffer3PPKiS1_S1_PiS2_S2_llll_param_9
)
{
.reg .pred %p<2>;
.reg .b32 %r<5>;
.reg .b64 %rd<28>;


ld.param.u64 %rd2, [_Z22createBatchGemmBuffer3PPKiS1_S1_PiS2_S2_llll_param_0];
ld.param.u64 %rd3, [_Z22createBatchGemmBuffer3PPKiS1_S1_PiS2_S2_llll_param_1];
ld.param.u64 %rd4, [_Z22createBatchGemmBuffer3PPKiS1_S1_PiS2_S2_llll_param_2];
ld.param.u64 %rd5, [_Z22createBatchGemmBuffer3PPKiS1_S1_PiS2_S2_llll_param_3];
ld.param.u64 %rd6, [_Z22createBatchGemmBuffer3PPKiS1_S1_PiS2_S2_llll_param_4];
ld.param.u64 %rd7, [_Z22createBatchGemmBuffer3PPKiS1_S1_PiS2_S2_llll_param_5];
ld.param.u64 %rd8, [_Z22createBatchGemmBuffer3PPKiS1_S1_PiS2_S2_llll_param_6];
ld.param.u64 %rd9, [_Z22createBatchGemmBuffer3PPKiS1_S1_PiS2_S2_llll_param_7];
ld.param.u64 %rd10, [_Z22createBatchGemmBuffer3PPKiS1_S1_PiS2_S2_llll_param_8];
ld.param.u64 %rd11, [_Z22createBatchGemmBuffer3PPKiS1_S1_PiS2_S2_llll_param_9];
mov.u32 %r1, %ctaid.x;
mov.u32 %r2, %ntid.x;
mov.u32 %r3, %tid.x;
mad.lo.s32 %r4, %r2, %r1, %r3;
cvt.u64.u32	%rd1, %r4;
setp.ge.s64	%p1, %rd1, %rd11;
@%p1 bra BB7_2;

cvta.to.global.u64 %rd12, %rd2;
mul.lo.s64 %rd13, %rd1, %rd8;
shl.b64 %rd14, %rd13, 2;
add.s64 %rd15, %rd5, %rd14;
shl.b64 %rd16, %rd1, 3;
add.s64 %rd17, %rd12, %rd16;
st.global.u64 [%rd17], %rd15;
mul.lo.s64 %rd18, %rd1, %rd9;
shl.b64 %rd19, %rd18, 2;
add.s64 %rd20, %rd6, %rd19;
cvta.to.global.u64 %rd21, %rd3;
add.s64 %rd22, %rd21, %rd16;
st.global.u64 [%rd22], %rd20;
mul.lo.s64 %rd23, %rd1, %rd10;
shl.b64 %rd24, %rd23, 2;
add.s64 %rd25, %rd7, %rd24;
cvta.to.global.u64 %rd26, %rd4;
add.s64 %rd27, %rd26, %rd16;
st.global.u64 [%rd27], %rd25;

BB7_2:
ret;
}


.visible .entry _Z21createBatchGemmBufferPPKlPlll(
.param .u64 _Z21createBatchGemmBufferPPKlPlll_param_0,
.param .u64 _Z21createBatchGemmBufferPPKlPlll_param_1,
.param .u64 _Z21createBatchGemmBufferPPKlPlll_param_2,
.param .u64 _Z21createBatchGemmBufferPPKlPlll_param_3
)
{
.reg .pred %p<2>;
.reg .b32 %r<5>;
.reg .b64 %rd<12>;


ld.param.u64 %rd2, [_Z21createBatchGemmBufferPPKlPlll_param_0];
ld.param.u64 %rd3, [_Z21createBatchGemmBufferPPKlPlll_param_1];
ld.param.u64 %rd4, [_Z21createBatchGemmBufferPPKlPlll_param_2];
ld.param.u64 %rd5, [_Z21createBatchGemmBufferPPKlPlll_param_3];
mov.u32 %r1, %ctaid.x;
mov.u32 %r2, %ntid.x;
mov.u32 %r3, %tid.x;
mad.lo.s32 %r4, %r2, %r1, %r3;
cvt.u64.u32	%rd1, %r4;
setp.ge.s64	%p1, %rd1, %rd5;
@%p1 bra BB8_2;

cvta.to.global.u64 %rd6, %rd2;
mul.lo.s64 %rd7, %rd1, %rd4;
shl.b64 %rd8, %rd7, 3;
add.s64 %rd9, %rd3, %rd8;
shl.b64 %rd10, %rd1, 3;
add.s64 %rd11, %rd6, %rd10;
st.global.u64 [%rd11], %rd9;

BB8_2:
ret;
}


.visible .entry _Z22createBatchGemmBuffer3PPKlS1_S1_PlS2_S2_llll(
.param .u64 _Z22createBatchGemmBuffer3PPKlS1_S1_PlS2_S2_llll_param_0,
.param .u64 _Z22createBatchGemmBuffer3PPKlS1_S1_PlS2_S2_llll_param_1,
.param .u64 _Z22createBatchGemmBuffer3PPKlS1_S1_PlS2_S2_llll_param_2,
.param .u64 _Z22createBatchGemmBuffer3PPKlS1_S1_PlS2_S2_llll_param_3,
.param .u64 _Z22createBatchGemmBuffer3PPKlS1_S1_PlS2_S2_llll_param_4,
.param .u64 _Z22createBatchGemmBuffer3PPKlS1_S1_PlS2_S2_llll_param_5,
.param .u64 _Z22createBatchGemmBuffer3PPKlS1_S1_PlS2_S2_llll_param_6,
.param .u64 _Z22createBatchGemmBuffer3PPKlS1_S1_PlS2_S2_llll_param_7,
.param .u64 _Z22createBatchGemmBuffer3PPKlS1_S1_PlS2_S2_llll_param_8,
.param .u64 _Z22createBatchGemmBuffer3PPKlS1_S1_PlS2_S2_llll_param_9
)
{
.reg .pred %p<2>;
.reg .b32 %r<5>;
.reg .b64 %rd<28>;


ld.param.u64 %rd2, [_Z22createBatchGemmBuffer3PPKlS1_S1_PlS2_S2_llll_param_0];
ld.param.u64 %rd3, [_Z22createBatchGemmBuffer3PPKlS1_S1_PlS2_S2_llll_param_1];
ld.param.u64 %rd4, [_Z22createBatchGemmBuffer3PPKlS1_S1_PlS2_S2_llll_param_2];
ld.param.u64 %rd5, [_Z22createBatchGemmBuffer3PPKlS1_S1_PlS2_S2_llll_param_3];
ld.param.u64 %rd6, [_Z22createBatchGemmBuffer3PPKlS1_S1_PlS2_S2_llll_param_4];
ld.param.u64 %rd7, [_Z22createBatchGemmBuffer3PPKlS1_S1_PlS2_S2_llll_param_5];
ld.param.u64 %rd8, [_Z22createBatchGemmBuffer3PPKlS1_S1_PlS2_S2_llll_param_6];
ld.param.u64 %rd9, [_Z22createBatchGemmBuffer3PPKlS1_S1_PlS2_S2_llll_param_7];
ld.param.u64 %rd10, [_Z22createBatchGemmBuffer3PPKlS1_S1_PlS2_S2_llll_param_8];
ld.param.u64 %rd11, [_Z22createBatchGemmBuffer3PPKlS1_S1_PlS2_S2_llll_param_9];
mov.u32 %r1, %ctaid.x;
mov.u32 %r2, %ntid.x;
mov.u32 %r3, %tid.x;
mad.lo.s32 %r4, %r2, %r1, %r3;
cvt.u64.u32	%rd1, %r4;
setp.ge.s64	%p1, %rd1, %rd11;
@%p1 bra BB9_2;

cvta.to.global.u64 %rd12, %rd2;
mul.lo.s64 %rd13, %rd1, %rd8;
shl.b64 %rd14, %rd13, 3;
add.s64 %rd15, %rd5, %rd14;
shl.b64 %rd16, %rd1, 3;
add.s64 %rd17, %rd12, %rd16;
st.global.u64 [%rd17], %rd15;
mul.lo.s64 %rd18, %rd1, %rd9;
shl.b64 %rd19, %rd18, 3;
add.s64 %rd20, %rd6, %rd19;
cvta.to.global.u64 %rd21, %rd3;
add.s64 %rd22, %rd21, %rd16;
st.global.u64 [%rd22], %rd20;
mul.lo.s64 %rd23, %rd1, %rd10;
shl.b64 %rd24, %rd23, 3;
add.s64 %rd25, %rd7, %rd24;
cvta.to.global.u64 %rd26, %rd4;
add.s64 %rd27, %rd26, %rd16;
st.global.u64 [%rd27], %rd25;

BB9_2:
ret;
}


.visible .entry _Z21createBatchGemmBufferPPKN3c104HalfEPS0_ll(
.param .u64 _Z21createBatchGemmBufferPPKN3c104HalfEPS0_ll_param_0,
.param .u64 _Z21createBatchGemmBufferPPKN3c104HalfEPS0_ll_param_1,
.param .u64 _Z21createBatchGemmBufferPPKN3c104HalfEPS0_ll_param_2,
.param .u64 _Z21createBatchGemmBufferPPKN3c104HalfEPS0_ll_param_3
)
{
.reg .pred %p<2>;
.reg .b32 %r<5>;
.reg .b64 %rd<12>;


ld.param.u64 %rd2, [_Z21createBatchGemmBufferPPKN3c104HalfEPS0_ll_param_0];
ld.param.u64 %rd3, [_Z21createBatchGemmBufferPPKN3c104HalfEPS0_ll_param_1];
ld.param.u64 %rd4, [_Z21createBatchGemmBufferPPKN3c104HalfEPS0_ll_param_2];
ld.param.u64 %rd5, [_Z21createBatchGemmBufferPPKN3c104HalfEPS0_ll_param_3];
mov.u32 %r1, %ctaid.x;
mov.u32 %r2, %ntid.x;
mov.u32 %r3, %tid.x;
mad.lo.s32 %r4, %r2, %r1, %r3;
cvt.u64.u32	%rd1, %r4;
setp.ge.s64	%p1, %rd1, %rd5;
@%p1 bra BB10_2;

cvta.to.global.u64 %rd6, %rd2;
mul.lo.s64 %rd7, %rd1, %rd4;
shl.b64 %rd8, %rd7, 1;
add.s64 %rd9, %rd3, %rd8;
shl.b64 %rd10, %rd1, 3;
add.s64 %rd11, %rd6, %rd10;
st.global.u64 [%rd11], %rd9;

BB10_2:
ret;
}


.visible .entry _Z22createBatchGemmBuffer3PPKN3c104HalfES3_S3_PS0_S4_S4_llll(
.param .u64 _Z22createBatchGemmBuffer3PPKN3c104HalfES3_S3_PS0_S4_S4_llll_param_0,
.param .u64 _Z22createBatchGemmBuffer3PPKN3c104HalfES3_S3_PS0_S4_S4_llll_param_1,
.param .u64 _Z22createBatchGemmBuffer3PPKN3c104HalfES3_S3_PS0_S4_S4_llll_param_2,
.param .u64 _Z22createBatchGemmBuffer3PPKN3c104HalfES3_S3_PS0_S4_S4_llll_param_3,
.param .u64 _Z22createBatchGemmBuffer3PPKN3c104HalfES3_S3_PS0_S4_S4_llll_param_4,
.param .u64 _Z22createBatchGemmBuffer3PPKN3c104HalfES3_S3_PS0_S4_S4_llll_param_5,
.param .u64 _Z22createBatchGemmBuffer3PPKN3c104HalfES3_S3_PS0_S4_S4_llll_param_6,
.param .u64 _Z22createBatchGemmBuffer3PPKN3c104HalfES3_S3_PS0_S4_S4_llll_param_7,
.param .u64 _Z22createBatchGemmBuffer3PPKN3c104HalfES3_S3_PS0_S4_S4_llll_param_8,
.param .u64 _Z22createBatchGemmBuffer3PPKN3c104HalfES3_S3_PS0_S4_S4_llll_param_9
)
{
.reg .pred %p<2>;
.reg .b32 %r<5>;
.reg .b64 %rd<28>;


ld.param.u64 %rd2, [_Z22createBatchGemmBuffer3PPKN3c104HalfES3_S3_PS0_S4_S4_llll_param_0];
ld.param.u64 %rd3, [_Z22createBatchGemmBuffer3PPKN3c104HalfES3_S3_PS0_S4_S4_llll_param_1];
ld.param.u64 %rd4, [_Z22createBatchGemmBuffer3PPKN3c104HalfES3_S3_PS0_S4_S4_llll_param_2];
ld.param.u64 %rd5, [_Z22createBatchGemmBuffer3PPKN3c104HalfES3_S3_PS0_S4_S4_llll_param_3];
ld.param.u64 %rd6, [_Z22createBatchGemmBuffer3PPKN3c104HalfES3_S3_PS0_S4_S4_llll_param_4];
ld.param.u64 %rd7, [_Z22createBatchGemmBuffer3PPKN3c104HalfES3_S3_PS0_S4_S4_llll_param_5];
ld.param.u64 %rd8, [_Z22createBatchGemmBuffer3PPKN3c104HalfES3_S3_PS0_S4_S4_llll_param_6];
ld.param.u64 %rd9, [_Z22createBatchGemmBuffer3PPKN3c104HalfES3_S3_PS0_S4_S4_llll_param_7];
ld.param.u64 %rd10, [_Z22createBatchGemmBuffer3PPKN3c104HalfES3_S3_PS0_S4_S4_llll_param_8];
ld.param.u64 %rd11, [_Z22createBatchGemmBuffer3PPKN3c104HalfES3_S3_PS0_S4_S4_llll_param_9];
mov.u32 %r1, %ctaid.x;
mov.u32 %r2, %ntid.x;
mov.u32 %r3, %tid.x;
mad.lo.s32 %r4, %r2, %r1, %r3;
cvt.u64.u32	%rd1, %r4;
setp.ge.s64	%p1, %rd1, %rd11;
@%p1 bra BB11_2;

cvta.to.global.u64 %rd12, %rd2;
mul.lo.s64 %rd13, %rd1, %rd8;
shl.b64 %rd14, %rd13, 1;
add.s64 %rd15, %rd5, %rd14;
shl.b64 %rd16, %rd1, 3;
add.s64 %rd17, %rd12, %rd16;
st.global.u64 [%rd17], %rd15;
mul.lo.s64 %rd18, %rd1, %rd9;
shl.b64 %rd19, %rd18, 1;
add.s64 %rd20, %rd6, %rd19;
cvta.to.global.u64 %rd21, %rd3;
add.s64 %rd22, %rd21, %rd16;
st.global.u64 [%rd22], %rd20;
mul.lo.s64 %rd23, %rd1, %rd10;
shl.b64 %rd24, %rd23, 1;
add.s64 %rd25, %rd7, %rd24;
cvta.to.global.u64 %rd26, %rd4;
add.s64 %rd27, %rd26, %rd16;
st.global.u64 [%rd27], %rd25;

BB11_2:
ret;
}


.visible .entry _Z21createBatchGemmBufferPPKfPfll(
.param .u64 _Z21createBatchGemmBufferPPKfPfll_param_0,
.param .u64 _Z21createBatchGemmBufferPPKfPfll_param_1,
.param .u64 _Z21createBatchGemmBufferPPKfPfll_param_2,
.param .u64 _Z21createBatchGemmBufferPPKfPfll_param_3
)
{
.reg .pred %p<2>;
.reg .b32 %r<5>;
.reg .b64 %rd<12>;


ld.param.u64 %rd2, [_Z21createBatchGemmBufferPPKfPfll_param_0];
ld.param.u64 %rd3, [_Z21createBatchGemmBufferPPKfPfll_param_1];
ld.param.u64 %rd4, [_Z21createBatchGemmBufferPPKfPfll_param_2];
ld.param.u64 %rd5, [_Z21createBatchGemmBufferPPKfPfll_param_3];
mov.u32 %r1, %ctaid.x;
mov.u32 %r2, %ntid.x;
mov.u32 %r3, %tid.x;
mad.lo.s32 %r4, %r2, %r1, %r3;
cvt.u64.u32	%rd1, %r4;
setp.ge.s64	%p1, %rd1, %rd5;
@%p1 bra BB12_2;

cvta.to.global.u64 %rd6, %rd2;
mul.lo.s64 %rd7, %rd1, %rd4;
shl.b64 %rd8, %rd7, 2;
add.s64 %rd9, %rd3, %rd8;
shl.b64 %rd10, %rd1, 3;
add.s64 %rd11, %rd6, %rd10;
st.global.u64 [%rd11], %rd9;

BB12_2:
ret;
}


.visible .entry _Z22createBatchGemmBuffer3PPKfS1_S1_PfS2_S2_llll(
.param .u64 _Z22createBatchGemmBuffer3PPKfS1_S1_PfS2_S2_llll_param_0,
.param .u64 _Z22createBatchGemmBuffer3PPKfS1_S1_PfS2_S2_llll_param_1,
.param .u64 _Z22createBatchGemmBuffer3PPKfS1_S1_PfS2_S2_llll_param_2,
.param .u64 _Z22createBatchGemmBuffer3PPKfS1_S1_PfS2_S2_llll_param_3,
.param .u64 _Z22createBatchGemmBuffer3PPKfS1_S1_PfS2_S2_llll_param_4,
.param .u64 _Z22createBatchGemmBuffer3PPKfS1_S1_PfS2_S2_llll_param_5,
.param .u64 _Z22createBatchGemmBuffer3PPKfS1_S1_PfS2_S2_llll_param_6,
.param .u64 _Z22createBatchGemmBuffer3PPKfS1_S1_PfS2_S2_llll_param_7,
.param .u64 _Z22createBatchGemmBuffer3PPKfS1_S1_PfS2_S2_llll_param_8,
.param .u64 _Z22createBatchGemmBuffer3PPKfS1_S1_PfS2_S2_llll_param_9
)
{
.reg .pred %p<2>;
.reg .b32 %r<5>;
.reg .b64 %rd<28>;


ld.param.u64 %rd2, [_Z22createBatchGemmBuffer3PPKfS1_S1_PfS2_S2_llll_param_0];
ld.param.u64 %rd3, [_Z22createBatchGemmBuffer3PPKfS1_S1_PfS2_S2_llll_param_1];
ld.param.u64 %rd4, [_Z22createBatchGemmBuffer3PPKfS1_S1_PfS2_S2_llll_param_2];
ld.param.u64 %rd5, [_Z22createBatchGemmBuffer3PPKfS1_S1_PfS2_S2_llll_param_3];
ld.param.u64 %rd6, [_Z22createBatchGemmBuffer3PPKfS1_S1_PfS2_S2_llll_param_4];
ld.param.u64 %rd7, [_Z22createBatchGemmBuffer3PPKfS1_S1_PfS2_S2_llll_param_5];
ld.param.u64 %rd8, [_Z22createBatchGemmBuffer3PPKfS1_S1_PfS2_S2_llll_param_6];
ld.param.u64 %rd9, [_Z22createBatchGemmBuffer3PPKfS1_S1_PfS2_S2_llll_param_7];
ld.param.u64 %rd10, [_Z22createBatchGemmBuffer3PPKfS1_S1_PfS2_S2_llll_param_8];
ld.param.u64 %rd11, [_Z22createBatchGemmBuffer3PPKfS1_S1_PfS2_S2_llll_param_9];
mov.u32 %r1, %ctaid.x;
mov.u32 %r2, %ntid.x;
mov.u32 %r3, %tid.x;
mad.lo.s32 %r4, %r2, %r1, %r3;
cvt.u64.u32	%rd1, %r4;
setp.ge.s64	%p1, %rd1, %rd11;
@%p1 bra BB13_2;

cvta.to.global.u64 %rd12, %rd2;
mul.lo.s64 %rd13, %rd1, %rd8;
shl.b64 %rd14, %rd13, 2;
add.s64 %rd15, %rd5, %rd14;
shl.b64 %rd16, %rd1, 3;
add.s64 %rd17, %rd12, %rd16;
st.global.u64 [%rd17], %rd15;
mul.lo.s64 %rd18, %rd1, %rd9;
shl.b64 %rd19, %rd18, 2;
add.s64 %rd20, %rd6, %rd19;
cvta.to.global.u64 %rd21, %rd3;
add.s64 %rd22, %rd21, %rd16;
st.global.u64 [%rd22], %rd20;
mul.lo.s64 %rd23, %rd1, %rd10;
shl.b64 %rd24, %rd23, 2;
add.s64 %rd25, %rd7, %rd24;
cvta.to.global.u64 %rd26, %rd4;
add.s64 %rd27, %rd26, %rd16;
st.global.u64 [%rd27], %rd25;

BB13_2:
ret;
}


.visible .entry _Z21createBatchGemmBufferPPKdPdll(
.param .u64 _Z21createBatchGemmBufferPPKdPdll_param_0,
.param .u64 _Z21createBatchGemmBufferPPKdPdll_param_1,
.param .u64 _Z21createBatchGemmBufferPPKdPdll_param_2,
.param .u64 _Z21createBatchGemmBufferPPKdPdll_param_3
)
{
.reg .pred %p<2>;
.reg .b32 %r<5>;
.reg .b64 %rd<12>;


ld.param.u64 %rd2, [_Z21createBatchGemmBufferPPKdPdll_param_0];
ld.param.u64 %rd3, [_Z21createBatchGemmBufferPPKdPdll_param_1];
ld.param.u64 %rd4, [_Z21createBatchGemmBufferPPKdPdll_param_2];
ld.param.u64 %rd5, [_Z21createBatchGemmBufferPPKdPdll_param_3];
mov.u32 %r1, %ctaid.x;
mov.u32 %r2, %ntid.x;
mov.u32 %r3, %tid.x;
mad.lo.s32 %r4, %r2, %r1, %r3;
cvt.u64.u32	%rd1, %r4;
setp.ge.s64	%p1, %rd1, %rd5;
@%p1 bra BB14_2;

cvta.to.global.u64 %rd6, %rd2;
mul.lo.s64 %rd7, %rd1, %rd4;
shl.b64 %rd8, %rd7, 3;
add.s64 %rd9, %rd3, %rd8;
shl.b64 %rd10, %rd1, 3;
add.s64 %rd11, %rd6, %rd10;
st.global.u64 [%rd11], %rd9;

BB14_2:
ret;
}


.visible .entry _Z22createBatchGemmBuffer3PPKdS1_S1_PdS2_S2_llll(
.param .u64 _Z22createBatchGemmBuffer3PPKdS1_S1_PdS2_S2_llll_param_0,
.param .u64 _Z22createBatchGemmBuffer3PPKdS1_S1_PdS2_S2_llll_param_1,
.param .u64 _Z22createBatchGemmBuffer3PPKdS1_S1_PdS2_S2_llll_param_2,
.param .u64 _Z22createBatchGemmBuffer3PPKdS1_S1_PdS2_S2_llll_param_3,
.param .u64 _Z22createBatchGemmBuffer3PPKdS1_S1_PdS2_S2_llll_param_4,
.param .u64 _Z22createBatchGemmBuffer3PPKdS1_S1_PdS2_S2_llll_param_5,
.param .u64 _Z22createBatchGemmBuffer3PPKdS1_S1_PdS2_S2_llll_param_6,
.param .u64 _Z22createBatchGemmBuffer3PPKdS1_S1_PdS2_S2_llll_param_7,
.param .u64 _Z22createBatchGemmBuffer3PPKdS1_S1_PdS2_S2_llll_param_8,
.param .u64 _Z22createBatchGemmBuffer3PPKdS1_S1_PdS2_S2_llll_param_9
)
{
.reg .pred %p<2>;
.reg .b32 %r<5>;
.reg .b64 %rd<28>;


ld.param.u64 %rd2, [_Z22createBatchGemmBuffer3PPKdS1_S1_PdS2_S2_llll_param_0];
ld.param.u64 %rd3, [_Z22createBatchGemmBuffer3PPKdS1_S1_PdS2_S2_llll_param_1];
ld.param.u64 %rd4, [_Z22createBatchGemmBuffer3PPKdS1_S1_PdS2_S2_llll_param_2];
ld.param.u64 %rd5, [_Z22createBatchGemmBuffer3PPKdS1_S1_PdS2_S2_llll_param_3];
ld.param.u64 %rd6, [_Z22createBatchGemmBuffer3PPKdS1_S1_PdS2_S2_llll_param_4];
ld.param.u64 %rd7, [_Z22createBatchGemmBuffer3PPKdS1_S1_PdS2_S2_llll_param_5];
ld.param.u64 %rd8, [_Z22createBatchGemmBuffer3PPKdS1_S1_PdS2_S2_llll_param_6];
ld.param.u64 %rd9, [_Z22createBatchGemmBuffer3PPKdS1_S1_PdS2_S2_llll_param_7];
ld.param.u64 %rd10, [_Z22createBatchGemmBuffer3PPKdS1_S1_PdS2_S2_llll_param_8];
ld.param.u64 %rd11, [_Z22createBatchGemmBuffer3PPKdS1_S1_PdS2_S2_llll_param_9];
mov.u32 %r1, %ctaid.x;
mov.u32 %r2, %ntid.x;
mov.u32 %r3, %tid.x;
mad.lo.s32 %r4, %r2, %r1, %r3;
cvt.u64.u32	%rd1, %r4;
setp.ge.s64	%p1, %rd1, %rd11;
@%p1 bra BB15_2;

cvta.to.global.u64 %rd12, %rd2;
mul.lo.s64 %rd13, %rd1, %rd8;
shl.b64 %rd14, %rd13, 3;
add.s64 %rd15, %rd5, %rd14;
shl.b64 %rd16, %rd1, 3;
add.s64 %rd17, %rd12, %rd16;
st.global.u64 [%rd17], %rd15;
mul.lo.s64 %rd18, %rd1, %rd9;
shl.b64 %rd19, %rd18, 3;
add.s64 %rd20, %rd6, %rd19;
cvta.to.global.u64 %rd21, %rd3;
add.s64 %rd22, %rd21, %rd16;
st.global.u64 [%rd22], %rd20;
mul.lo.s64 %rd23, %rd1, %rd10;
shl.b64 %rd24, %rd23, 3;
add.s64 %rd25, %rd7, %rd24;
cvta.to.global.u64 %rd26, %rd4;
add.s64 %rd27, %rd26, %rd16;
st.global.u64 [%rd27], %rd25;

BB15_2:
ret;
}




// ===== COMPILED SASS (sm_100) =====

	.target	sm_100

	.elftype	@"ET_EXEC"


//--------------------- .note.nv.tkinfo           --------------------------
	.section	.note.nv.tkinfo,"",@"SHT_NOTE"
	.sectionflags	@"SHF_NOTE_NV_TKINFO"
	.tkinfo
        /*0018*/ 	.word	0x00000002
        /*0030*/ 	.string	""
        /*0030*/ 	.string	"ptxas"
        /*0030*/ 	.string	"Cuda compilation tools, release 13.0, V13.0.88"
        /*0030*/ 	.string	"Build cuda_13.0.r13.0/compiler.36424714_0"
        /*0030*/ 	.string	"-arch sm_100 "



//--------------------- .note.nv.cuinfo           --------------------------
	.section	.note.nv.cuinfo,"",@"SHT_NOTE"
	.sectionflags	@"SHF_NOTE_NV_CUINFO"
        /*0018*/ 	.short	0x0002
        /*001a*/ 	.short	0x003d
        /*001c*/ 	.short	0x0082
	.zero		2


//--------------------- .nv.info                  --------------------------
	.section	.nv.info,"",@"SHT_CUDA_INFO"
	.align	4


	//----- nvinfo : EIATTR_REGCOUNT
	.align		4
        /*0000*/ 	.byte	0x04, 0x2f
        /*0002*/ 	.short	(.L_6 - .L_5)
	.align		4
.L_5:
        /*0004*/ 	.word	index@(_Z21createBatchGemmBufferPPKhPhll)
        /*0008*/ 	.word	0x00000008


	//----- nvinfo : EIATTR_FRAME_SIZE
	.align		4
.L_6:
        /*000c*/ 	.byte	0x04, 0x11
        /*000e*/ 	.short	(.L_8 - .L_7)
	.align		4
.L_7:
        /*0010*/ 	.word	index@(_Z21createBatchGemmBufferPPKhPhll)
        /*0014*/ 	.word	0x00000000


	//----- nvinfo : EIATTR_REGCOUNT
	.align		4
.L_8:
        /*0018*/ 	.byte	0x04, 0x2f
        /*001a*/ 	.short	(.L_10 - .L_9)
	.align		4
.L_9:
        /*001c*/ 	.word	index@(_Z22createBatchGemmBuffer3PPKhS1_S1_PhS2_S2_llll)
        /*0020*/ 	.word	0x00000010


	//----- nvinfo : EIATTR_FRAME_SIZE
	.align		4
.L_10:
        /*0024*/ 	.byte	0x04, 0x11
        /*0026*/ 	.short	(.L_12 - .L_11)
	.align		4
.L_11:
        /*0028*/ 	.word	index@(_Z22createBatchGemmBuffer3PPKhS1_S1_PhS2_S2_llll)
        /*002c*/ 	.word	0x00000000


	//----- nvinfo : EIATTR_REGCOUNT
	.align		4
.L_12:
        /*0030*/ 	.byte	0x04, 0x2f
        /*0032*/ 	.short	(.L_14 - .L_13)
	.align		4
.L_13:
        /*0034*/ 	.word	index@(_Z21createBatchGemmBufferPPKaPall)
        /*0038*/ 	.word	0x00000008


	//----- nvinfo : EIATTR_FRAME_SIZE
	.align		4
.L_14:
        /*003c*/ 	.byte	0x04, 0x11
        /*003e*/ 	.short	(.L_16 - .L_15)
	.align		4
.L_15:
        /*0040*/ 	.word	index@(_Z21createBatchGemmBufferPPKaPall)
        /*0044*/ 	.word	0x00000000


	//----- nvinfo : EIATTR_REGCOUNT
	.align		4
.L_16:
        /*0048*/ 	.byte	0x04, 0x2f
        /*004a*/ 	.short	(.L_18 - .L_17)
	.align		4
.L_17:
        /*004c*/ 	.word	index@(_Z22createBatchGemmBuffer3PPKaS1_S1_PaS2_S2_llll)
        /*0050*/ 	.word	0x00000010


	//----- nvinfo : EIATTR_FRAME_SIZE
	.align		4
.L_18:
        /*0054*/ 	.byte	0x04, 0x11
        /*0056*/ 	.short	(.L_20 - .L_19)
	.align		4
.L_19:
        /*0058*/ 	.word	index@(_Z22createBatchGemmBuffer3PPKaS1_S1_PaS2_S2_llll)
        /*005c*/ 	.word	0x00000000


	//----- nvinfo : EIATTR_REGCOUNT
	.align		4
.L_20:
        /*0060*/ 	.byte	0x04, 0x2f
        /*0062*/ 	.short	(.L_22 - .L_21)
	.align		4
.L_21:
        /*0064*/ 	.word	index@(_Z21createBatchGemmBufferPPKsPsll)
        /*0068*/ 	.word	0x0000000a


	//----- nvinfo : EIATTR_FRAME_SIZE
	.align		4
.L_22:
        /*006c*/ 	.byte	0x04, 0x11
        /*006e*/ 	.short	(.L_24 - .L_23)
	.align		4
.L_23:
        /*0070*/ 	.word	index@(_Z21createBatchGemmBufferPPKsPsll)
        /*0074*/ 	.word	0x00000000


	//----- nvinfo : EIATTR_REGCOUNT
	.align		4
.L_24:
        /*0078*/ 	.byte	0x04, 0x2f
        /*007a*/ 	.short	(.L_26 - .L_25)
	.align		4
.L_25:
        /*007c*/ 	.word	index@(_Z22createBatchGemmBuffer3PPKsS1_S1_PsS2_S2_llll)
        /*0080*/ 	.word	0x00000014


	//----- nvinfo : EIATTR_FRAME_SIZE
	.align		4
.L_26:
        /*0084*/ 	.byte	0x04, 0x11
        /*0086*/ 	.short	(.L_28 - .L_27)
	.align		4
.L_27:
        /*0088*/ 	.word	index@(_Z22createBatchGemmBuffer3PPKsS1_S1_PsS2_S2_llll)
        /*008c*/ 	.word	0x00000000


	//----- nvinfo : EIATTR_REGCOUNT
	.align		4
.L_28:
        /*0090*/ 	.byte	0x04, 0x2f
        /*0092*/ 	.short	(.L_30 - .L_29)
	.align		4
.L_29:
        /*0094*/ 	.word	index@(_Z21createBatchGemmBufferPPKiPill)
        /*0098*/ 	.word	0x0000000a


	//----- nvinfo : EIATTR_FRAME_SIZE
	.align		4
.L_30:
        /*009c*/ 	.byte	0x04, 0x11
        /*009e*/ 	.short	(.L_32 - .L_31)
	.align		4
.L_31:
        /*00a0*/ 	.word	index@(_Z21createBatchGemmBufferPPKiPill)
        /*00a4*/ 	.word	0x00000000


	//----- nvinfo : EIATTR_REGCOUNT
	.align		4
.L_32:
        /*00a8*/ 	.byte	0x04, 0x2f
        /*00aa*/ 	.short	(.L_34 - .L_33)
	.align		4
.L_33:
        /*00ac*/ 	.word	index@(_Z22createBatchGemmBuffer3PPKiS1_S1_PiS2_S2_llll)
        /*00b0*/ 	.word	0x00000014


	//----- nvinfo : EIATTR_FRAME_SIZE
	.align		4
.L_34:
        /*00b4*/ 	.byte	0x04, 0x11
        /*00b6*/ 	.short	(.L_36 - .L_35)
	.align		4
.L_35:
        /*00b8*/ 	.word	index@(_Z22createBatchGemmBuffer3PPKiS1_S1_PiS2_S2_llll)
        /*00bc*/ 	.word	0x00000000


	//----- nvinfo : EIATTR_REGCOUNT
	.align		4
.L_36:
        /*00c0*/ 	.byte	0x04, 0x2f
        /*00c2*/ 	.short	(.L_38 - .L_37)
	.align		4
.L_37:
        /*00c4*/ 	.word	index@(_Z21createBatchGemmBufferPPKlPlll)
        /*00c8*/ 	.word	0x0000000a


	//----- nvinfo : EIATTR_FRAME_SIZE
	.align		4
.L_38:
        /*00cc*/ 	.byte	0x04, 0x11
        /*00ce*/ 	.short	(.L_40 - .L_39)
	.align		4
.L_39:
        /*00d0*/ 	.word	index@(_Z21createBatchGemmBufferPPKlPlll)
        /*00d4*/ 	.word	0x00000000


	//----- nvinfo : EIATTR_REGCOUNT
	.align		4
.L_40:
        /*00d8*/ 	.byte	0x04, 0x2f
        /*00da*/ 	.short	(.L_42 - .L_41)
	.align		4
.L_41:
        /*00dc*/ 	.word	index@(_Z22createBatchGemmBuffer3PPKlS1_S1_PlS2_S2_llll)
        /*00e0*/ 	.word	0x00000014


	//----- nvinfo : EIATTR_FRAME_SIZE
	.align		4
.L_42:
        /*00e4*/ 	.byte	0x04, 0x11
        /*00e6*/ 	.short	(.L_44 - .L_43)
	.align		4
.L_43:
        /*00e8*/ 	.word	index@(_Z22createBatchGemmBuffer3PPKlS1_S1_PlS2_S2_llll)
        /*00ec*/ 	.word	0x00000000


	//----- nvinfo : EIATTR_REGCOUNT
	.align		4
.L_44:
        /*00f0*/ 	.byte	0x04, 0x2f
        /*00f2*/ 	.short	(.L_46 - .L_45)
	.align		4
.L_45:
        /*00f4*/ 	.word	index@(_Z21createBatchGemmBufferPPKN3c104HalfEPS0_ll)
        /*00f8*/ 	.word	0x0000000a


	//----- nvinfo : EIATTR_FRAME_SIZE
	.align		4
.L_46:
        /*00fc*/ 	.byte	0x04, 0x11
        /*00fe*/ 	.short	(.L_48 - .L_47)
	.align		4
.L_47:
        /*0100*/ 	.word	index@(_Z21createBatchGemmBufferPPKN3c104HalfEPS0_ll)
        /*0104*/ 	.word	0x00000000


	//----- nvinfo : EIATTR_REGCOUNT
	.align		4
.L_48:
        /*0108*/ 	.byte	0x04, 0x2f
        /*010a*/ 	.short	(.L_50 - .L_49)
	.align		4
.L_49:
        /*010c*/ 	.word	index@(_Z22createBatchGemmBuffer3PPKN3c104HalfES3_S3_PS0_S4_S4_llll)
        /*0110*/ 	.word	0x00000014


	//----- nvinfo : EIATTR_FRAME_SIZE
	.align		4
.L_50:
        /*0114*/ 	.byte	0x04, 0x11
        /*0116*/ 	.short	(.L_52 - .L_51)
	.align		4
.L_51:
        /*0118*/ 	.word	index@(_Z22createBatchGemmBuffer3PPKN3c104HalfES3_S3_PS0_S4_S4_llll)
        /*011c*/ 	.word	0x00000000


	//----- nvinfo : EIATTR_REGCOUNT
	.align		4
.L_52:
        /*0120*/ 	.byte	0x04, 0x2f
        /*0122*/ 	.short	(.L_54 - .L_53)
	.align		4
.L_53:
        /*0124*/ 	.word	index@(_Z21createBatchGemmBufferPPKfPfll)
        /*0128*/ 	.word	0x0000000a


	//----- nvinfo : EIATTR_FRAME_SIZE
	.align		4
.L_54:
        /*012c*/ 	.byte	0x04, 0x11
        /*012e*/ 	.short	(.L_56 - .L_55)
	.align		4
.L_55:
        /*0130*/ 	.word	index@(_Z21createBatchGemmBufferPPKfPfll)
        /*0134*/ 	.word	0x00000000


	//----- nvinfo : EIATTR_REGCOUNT
	.align		4
.L_56:
        /*0138*/ 	.byte	0x04, 0x2f
        /*013a*/ 	.short	(.L_58 - .L_57)
	.align		4
.L_57:
        /*013c*/ 	.word	index@(_Z22createBatchGemmBuffer3PPKfS1_S1_PfS2_S2_llll)
        /*0140*/ 	.word	0x00000014


	//----- nvinfo : EIATTR_FRAME_SIZE
	.align		4
.L_58:
        /*0144*/ 	.byte	0x04, 0x11
        /*0146*/ 	.short	(.L_60 - .L_59)
	.align		4
.L_59:
        /*0148*/ 	.word	index@(_Z22createBatchGemmBuffer3PPKfS1_S1_PfS2_S2_llll)
        /*014c*/ 	.word	0x00000000


	//----- nvinfo : EIATTR_REGCOUNT
	.align		4
.L_60:
        /*0150*/ 	.byte	0x04, 0x2f
        /*0152*/ 	.short	(.L_62 - .L_61)
	.align		4
.L_61:
        /*0154*/ 	.word	index@(_Z21createBatchGemmBufferPPKdPdll)
        /*0158*/ 	.word	0x0000000a


	//----- nvinfo : EIATTR_FRAME_SIZE
	.align		4
.L_62:
        /*015c*/ 	.byte	0x04, 0x11
        /*015e*/ 	.short	(.L_64 - .L_63)
	.align		4
.L_63:
        /*0160*/ 	.word	index@(_Z21createBatchGemmBufferPPKdPdll)
        /*0164*/ 	.word	0x00000000


	//----- nvinfo : EIATTR_REGCOUNT
	.align		4
.L_64:
        /*0168*/ 	.byte	0x04, 0x2f
        /*016a*/ 	.short	(.L_66 - .L_65)
	.align		4
.L_65:
        /*016c*/ 	.word	index@(_Z22createBatchGemmBuffer3PPKdS1_S1_PdS2_S2_llll)
        /*0170*/ 	.word	0x00000014


	//----- nvinfo : EIATTR_FRAME_SIZE
	.align		4
.L_66:
        /*0174*/ 	.byte	0x04, 0x11
        /*0176*/ 	.short	(.L_68 - .L_67)
	.align		4
.L_67:
        /*0178*/ 	.word	index@(_Z22createBatchGemmBuffer3PPKdS1_S1_PdS2_S2_llll)
        /*017c*/ 	.word	0x00000000


	//----- nvinfo : EIATTR_MIN_STACK_SIZE
	.align		4
.L_68:
        /*0180*/ 	.byte	0x04, 0x12
        /*0182*/ 	.short	(.L_70 - .L_69)
	.align		4
.L_69:
        /*0184*/ 	.word	index@(_Z22createBatchGemmBuffer3PPKdS1_S1_PdS2_S2_llll)
        /*0188*/ 	.word	0x00000000


	//----- nvinfo : EIATTR_MIN_STACK_SIZE
	.align		4
.L_70:
        /*018c*/ 	.byte	0x04, 0x12
        /*018e*/ 	.short	(.L_72 - .L_71)
	.align		4
.L_71:
        /*0190*/ 	.word	index@(_Z21createBatchGemmBufferPPKdPdll)
        /*0194*/ 	.word	0x00000000


	//----- nvinfo : EIATTR_MIN_STACK_SIZE
	.align		4
.L_72:
        /*0198*/ 	.byte	0x04, 0x12
        /*019a*/ 	.short	(.L_74 - .L_73)
	.align		4
.L_73:
        /*019c*/ 	.word	index@(_Z22createBatchGemmBuffer3PPKfS1_S1_PfS2_S2_llll)
        /*01a0*/ 	.word	0x00000000


	//----- nvinfo : EIATTR_MIN_STACK_SIZE
	.align		4
.L_74:
        /*01a4*/ 	.byte	0x04, 0x12
        /*01a6*/ 	.short	(.L_76 - .L_75)
	.align		4
.L_75:
        /*01a8*/ 	.word	index@(_Z21createBatchGemmBufferPPKfPfll)
        /*01ac*/ 	.word	0x00000000


	//----- nvinfo : EIATTR_MIN_STACK_SIZE
	.align		4
.L_76:
        /*01b0*/ 	.byte	0x04, 0x12
        /*01b2*/ 	.short	(.L_78 - .L_77)
	.align		4
.L_77:
        /*01b4*/ 	.word	index@(_Z22createBatchGemmBuffer3PPKN3c104HalfES3_S3_PS0_S4_S4_llll)
        /*01b8*/ 	.word	0x00000000


	//----- nvinfo : EIATTR_MIN_STACK_SIZE
	.align		4
.L_78:
        /*01bc*/ 	.byte	0x04, 0x12
        /*01be*/ 	.short	(.L_80 - .L_79)
	.align		4
.L_79:
        /*01c0*/ 	.word	index@(_Z21createBatchGemmBufferPPKN3c104HalfEPS0_ll)
        /*01c4*/ 	.word	0x00000000


	//----- nvinfo : EIATTR_MIN_STACK_SIZE
	.align		4
.L_80:
        /*01c8*/ 	.byte	0x04, 0x12
        /*01ca*/ 	.short	(.L_82 - .L_81)
	.align		4
.L_81:
        /*01cc*/ 	.word	index@(_Z22createBatchGemmBuffer3PPKlS1_S1_PlS2_S2_llll)
        /*01d0*/ 	.word	0x00000000


	//----- nvinfo : EIATTR_MIN_STACK_SIZE
	.align		4
.L_82:
        /*01d4*/ 	.byte	0x04, 0x12
        /*01d6*/ 	.short	(.L_84 - .L_83)
	.align		4
.L_83:
        /*01d8*/ 	.word	index@(_Z21createBatchGemmBufferPPKlPlll)
        /*01dc*/ 	.word	0x00000000


	//----- nvinfo : EIATTR_MIN_STACK_SIZE
	.align		4
.L_84:
        /*01e0*/ 	.byte	0x04, 0x12
        /*01e2*/ 	.short	(.L_86 - .L_85)
	.align		4
.L_85:
        /*01e4*/ 	.word	index@(_Z22createBatchGemmBuffer3PPKiS1_S1_PiS2_S2_llll)
        /*01e8*/ 	.word	0x00000000


	//----- nvinfo : EIATTR_MIN_STACK_SIZE
	.align		4
.L_86:
        /*01ec*/ 	.byte	0x04, 0x12
        /*01ee*/ 	.short	(.L_88 - .L_87)
	.align		4
.L_87:
        /*01f0*/ 	.word	index@(_Z21createBatchGemmBufferPPKiPill)
        /*01f4*/ 	.word	0x00000000


	//----- nvinfo : EIATTR_MIN_STACK_SIZE
	.align		4
.L_88:
        /*01f8*/ 	.byte	0x04, 0x12
        /*01fa*/ 	.short	(.L_90 - .L_89)
	.align		4
.L_89:
        /*01fc*/ 	.word	index@(_Z22createBatchGemmBuffer3PPKsS1_S1_PsS2_S2_llll)
        /*0200*/ 	.word	0x00000000


	//----- nvinfo : EIATTR_MIN_STACK_SIZE
	.align		4
.L_90:
        /*0204*/ 	.byte	0x04, 0x12
        /*0206*/ 	.short	(.L_92 - .L_91)
	.align		4
.L_91:
        /*0208*/ 	.word	index@(_Z21createBatchGemmBufferPPKsPsll)
        /*020c*/ 	.word	0x00000000


	//----- nvinfo : EIATTR_MIN_STACK_SIZE
	.align		4
.L_92:
        /*0210*/ 	.byte	0x04, 0x12
        /*0212*/ 	.short	(.L_94 - .L_93)
	.align		4
.L_93:
        /*0214*/ 	.word	index@(_Z22createBatchGemmBuffer3PPKaS1_S1_PaS2_S2_llll)
        /*0218*/ 	.word	0x00000000


	//----- nvinfo : EIATTR_MIN_STACK_SIZE
	.align		4
.L_94:
        /*021c*/ 	.byte	0x04, 0x12
        /*021e*/ 	.short	(.L_96 - .L_95)
	.align		4
.L_95:
        /*0220*/ 	.word	index@(_Z21createBatchGemmBufferPPKaPall)
        /*0224*/ 	.word	0x00000000


	//----- nvinfo : EIATTR_MIN_STACK_SIZE
	.align		4
.L_96:
        /*0228*/ 	.byte	0x04, 0x12
        /*022a*/ 	.short	(.L_98 - .L_97)
	.align		4
.L_97:
        /*022c*/ 	.word	index@(_Z22createBatchGemmBuffer3PPKhS1_S1_PhS2_S2_llll)
        /*0230*/ 	.word	0x00000000


	//----- nvinfo : EIATTR_MIN_STACK_SIZE
	.align		4
.L_98:
        /*0234*/ 	.byte	0x04, 0x12
        /*0236*/ 	.short	(.L_100 - .L_99)
	.align		4
.L_99:
        /*0238*/ 	.word	index@(_Z21createBatchGemmBufferPPKhPhll)
        /*023c*/ 	.word	0x00000000
.L_100:


//--------------------- .nv.compat                --------------------------
	.section	.nv.compat,"",@"SHT_CUDA_COMPAT_INFO"
	.align	4
        /*0000*/ 	.byte	0x02, 0x09, 0x00, 0x00, 0x02, 0x02, 0x01, 0x00, 0x02, 0x05, 0x05, 0x00, 0x03, 0x07, 0x01, 0x01
        /*0010*/ 	.byte	0x02, 0x03, 0x00, 0x00, 0x02, 0x06, 0x01, 0x00, 0x04, 0x0b, 0x08, 0x00, 0x09, 0x00, 0x00, 0x00
        /*0020*/ 	.byte	0x00, 0x00, 0x00, 0x00


//--------------------- .nv.info._Z22createBatchGemmBuffer3PPKdS1_S1_PdS2_S2_llll --------------------------
	.section	.nv.info._Z22createBatchGemmBuffer3PPKdS1_S1_PdS2_S2_llll,"",@"SHT_CUDA_INFO"
	.sectionflags	@""
	.align	4


	//----- nvinfo : EIATTR_CUDA_API_VERSION
	.align		4
        /*0000*/ 	.byte	0x04, 0x37
        /*0002*/ 	.short	(.L_102 - .L_101)
.L_101:
        /*0004*/ 	.word	0x00000082


	//----- nvinfo : EIATTR_KPARAM_INFO
	.align		4
.L_102:
        /*0008*/ 	.byte	0x04, 0x17
        /*000a*/ 	.short	(.L_104 - .L_103)
.L_103:
        /*000c*/ 	.word	0x00000000
        /*0010*/ 	.short	0x0009
        /*0012*/ 	.short	0x0048
        /*0014*/ 	.byte	0x00, 0xf0, 0x21, 0x00


	//----- nvinfo : EIATTR_KPARAM_INFO
	.align		4
.L_104:
        /*0018*/ 	.byte	0x04, 0x17
        /*001a*/ 	.short	(.L_106 - .L_105)
.L_105:
        /*001c*/ 	.word	0x00000000
        /*0020*/ 	.short	0x0008
        /*0022*/ 	.short	0x0040
        /*0024*/ 	.byte	0x00, 0xf0, 0x21, 0x00


	//----- nvinfo : EIATTR_KPARAM_INFO
	.align		4
.L_106:
        /*0028*/ 	.byte	0x04, 0x17
        /*002a*/ 	.short	(.L_108 - .L_107)
.L_107:
        /*002c*/ 	.word	0x00000000
        /*0030*/ 	.short	0x0007
        /*0032*/ 	.short	0x0038
        /*0034*/ 	.byte	0x00, 0xf0, 0x21, 0x00


	//----- nvinfo : EIATTR_KPARAM_INFO
	.align		4
.L_108:
        /*0038*/ 	.byte	0x04, 0x17
        /*003a*/ 	.short	(.L_110 - .L_109)
.L_109:
        /*003c*/ 	.word	0x00000000
        /*0040*/ 	.short	0x0006
        /*0042*/ 	.short	0x0030
        /*0044*/ 	.byte	0x00, 0xf0, 0x21, 0x00


	//----- nvinfo : EIATTR_KPARAM_INFO
	.align		4
.L_110:
        /*0048*/ 	.byte	0x04, 0x17
        /*004a*/ 	.short	(.L_112 - .L_111)
.L_111:
        /*004c*/ 	.word	0x00000000
        /*0050*/ 	.short	0x0005
        /*0052*/ 	.short	0x0028
        /*0054*/ 	.byte	0x00, 0xf0, 0x21, 0x00


	//----- nvinfo : EIATTR_KPARAM_INFO
	.align		4
.L_112:
        /*0058*/ 	.byte	0x04, 0x17
        /*005a*/ 	.short	(.L_114 - .L_113)
.L_113:
        /*005c*/ 	.word	0x00000000
        /*0060*/ 	.short	0x0004
        /*0062*/ 	.short	0x0020
        /*0064*/ 	.byte	0x00, 0xf0, 0x21, 0x00


	//----- nvinfo : EIATTR_KPARAM_INFO
	.align		4
.L_114:
        /*0068*/ 	.byte	0x04, 0x17
        /*006a*/ 	.short	(.L_116 - .L_115)
.L_115:
        /*006c*/ 	.word	0x00000000
        /*0070*/ 	.short	0x0003
        /*0072*/ 	.short	0x0018
        /*0074*/ 	.byte	0x00, 0xf0, 0x21, 0x00


	//----- nvinfo : EIATTR_KPARAM_INFO
	.align		4
.L_116:
        /*0078*/ 	.byte	0x04, 0x17
        /*007a*/ 	.short	(.L_118 - .L_117)
.L_117:
        /*007c*/ 	.word	0x00000000
        /*0080*/ 	.short	0x0002
        /*0082*/ 	.short	0x0010
        /*0084*/ 	.byte	0x00, 0xf0, 0x21, 0x00


	//----- nvinfo : EIATTR_KPARAM_INFO
	.align		4
.L_118:
        /*0088*/ 	.byte	0x04, 0x17
        /*008a*/ 	.short	(.L_120 - .L_119)
.L_119:
        /*008c*/ 	.word	0x00000000
        /*0090*/ 	.short	0x0001
        /*0092*/ 	.short	0x0008
        /*0094*/ 	.byte	0x00, 0xf0, 0x21, 0x00


	//----- nvinfo : EIATTR_KPARAM_INFO
	.align		4
.L_120:
        /*0098*/ 	.byte	0x04, 0x17
        /*009a*/ 	.short	(.L_122 - .L_121)
.L_121:
        /*009c*/ 	.word	0x00000000
        /*00a0*/ 	.short	0x0000
        /*00a2*/ 	.short	0x0000
        /*00a4*/ 	.byte	0x00, 0xf0, 0x21, 0x00


	//----- nvinfo : EIATTR_SPARSE_MMA_MASK
	.align		4
.L_122:
        /*00a8*/ 	.byte	0x03, 0x50
        /*00aa*/ 	.short	0x0000


	//----- nvinfo : EIATTR_MAXREG_COUNT
	.align		4
        /*00ac*/ 	.byte	0x03, 0x1b
        /*00ae*/ 	.short	0x00ff


	//----- nvinfo : EIATTR_MERCURY_ISA_VERSION
	.align		4
        /*00b0*/ 	.byte	0x03, 0x5f
        /*00b2*/ 	.short	0x0101


	//----- nvinfo : EIATTR_VRC_CTA_INIT_COUNT
	.align		4
        /*00b4*/ 	.byte	0x02, 0x4a
	.zero		1
	.zero		1


	//----- nvinfo : EIATTR_EXIT_INSTR_OFFSETS
	.align		4
        /*00b8*/ 	.byte	0x04, 0x1c
        /*00ba*/ 	.short	(.L_124 - .L_123)


	//   ....[0]....
.L_123:
        /*00bc*/ 	.word	0x00000080


	//   ....[1]....
        /*00c0*/ 	.word	0x00000260


	//----- nvinfo : EIATTR_CBANK_PARAM_SIZE
	.align		4
.L_124:
        /*00c4*/ 	.byte	0x03, 0x19
        /*00c6*/ 	.short	0x0050


	//----- nvinfo : EIATTR_PARAM_CBANK
	.align		4
        /*00c8*/ 	.byte	0x04, 0x0a
        /*00ca*/ 	.short	(.L_126 - .L_125)
	.align		4
.L_125:
        /*00cc*/ 	.word	index@(.nv.constant0._Z22createBatchGemmBuffer3PPKdS1_S1_PdS2_S2_llll)
        /*00d0*/ 	.short	0x0380
        /*00d2*/ 	.short	0x0050


	//----- nvinfo : EIATTR_SW_WAR
	.align		4
.L_126:
        /*00d4*/ 	.byte	0x04, 0x36
        /*00d6*/ 	.short	(.L_128 - .L_127)
.L_127:
        /*00d8*/ 	.word	0x00000008
.L_128:


//--------------------- .nv.info._Z21createBatchGemmBufferPPKdPdll --------------------------
	.section	.nv.info._Z21createBatchGemmBufferPPKdPdll,"",@"SHT_CUDA_INFO"
	.sectionflags	@""
	.align	4


	//----- nvinfo : EIATTR_CUDA_API_VERSION
	.align		4
        /*0000*/ 	.byte	0x04, 0x37
        /*0002*/ 	.short	(.L_130 - .L_129)
.L_129:
        /*0004*/ 	.word	0x00000082


	//----- nvinfo : EIATTR_KPARAM_INFO
	.align		4
.L_130:
        /*0008*/ 	.byte	0x04, 0x17
        /*000a*/ 	.short	(.L_132 - .L_131)
.L_131:
        /*000c*/ 	.word	0x00000000
        /*0010*/ 	.short	0x0003
        /*0012*/ 	.short	0x0018
        /*0014*/ 	.byte	0x00, 0xf0, 0x21, 0x00


	//----- nvinfo : EIATTR_KPARAM_INFO
	.align		4
.L_132:
        /*0018*/ 	.byte	0x04, 0x17
        /*001a*/ 	.short	(.L_134 - .L_133)
.L_133:
        /*001c*/ 	.word	0x00000000
        /*0020*/ 	.short	0x0002
        /*0022*/ 	.short	0x0010
        /*0024*/ 	.byte	0x00, 0xf0, 0x21, 0x00


	//----- nvinfo : EIATTR_KPARAM_INFO
	.align		4
.L_134:
        /*0028*/ 	.byte	0x04, 0x17
        /*002a*/ 	.short	(.L_136 - .L_135)
.L_135:
        /*002c*/ 	.word	0x00000000
        /*0030*/ 	.short	0x0001
        /*0032*/ 	.short	0x0008
        /*0034*/ 	.byte	0x00, 0xf0, 0x21, 0x00


	//----- nvinfo : EIATTR_KPARAM_INFO
	.align		4
.L_136:
        /*0038*/ 	.byte	0x04, 0x17
        /*003a*/ 	.short	(.L_138 - .L_137)
.L_137:
        /*003c*/ 	.word	0x00000000
        /*0040*/ 	.short	0x0000
        /*0042*/ 	.short	0x0000
        /*0044*/ 	.byte	0x00, 0xf0, 0x21, 0x00


	//----- nvinfo : EIATTR_SPARSE_MMA_MASK
	.align		4
.L_138:
        /*0048*/ 	.byte	0x03, 0x50
        /*004a*/ 	.short	0x0000


	//----- nvinfo : EIATTR_MAXREG_COUNT
	.align		4
        /*004c*/ 	.byte	0x03, 0x1b
        /*004e*/ 	.short	0x00ff


	//----- nvinfo : EIATTR_MERCURY_ISA_VERSION
	.align		4
        /*0050*/ 	.byte	0x03, 0x5f
        /*0052*/ 	.short	0x0101


	//----- nvinfo : EIATTR_VRC_CTA_INIT_COUNT
	.align		4
        /*0054*/ 	.byte	0x02, 0x4a
	.zero		1
	.zero		1


	//----- nvinfo : EIATTR_EXIT_INSTR_OFFSETS
	.align		4
        /*0058*/ 	.byte	0x04, 0x1c
        /*005a*/ 	.short	(.L_140 - .L_139)


	//   ....[0]....
.L_139:
        /*005c*/ 	.word	0x00000080


	//   ....[1]....
        /*0060*/ 	.word	0x00000130


	//----- nvinfo : EIATTR_CBANK_PARAM_SIZE
	.align		4
.L_140:
        /*0064*/ 	.byte	0x03, 0x19
        /*0066*/ 	.short	0x0020


	//----- nvinfo : EIATTR_PARAM_CBANK
	.align		4
        /*0068*/ 	.byte	0x04, 0x0a
        /*006a*/ 	.short	(.L_142 - .L_141)
	.align		4
.L_141:
        /*006c*/ 	.word	index@(.nv.constant0._Z21createBatchGemmBufferPPKdPdll)
        /*0070*/ 	.short	0x0380
        /*0072*/ 	.short	0x0020


	//----- nvinfo : EIATTR_SW_WAR
	.align		4
.L_142:
        /*0074*/ 	.byte	0x04, 0x36
        /*0076*/ 	.short	(.L_144 - .L_143)
.L_143:
        /*0078*/ 	.word	0x00000008
.L_144:


//--------------------- .nv.info._Z22createBatchGemmBuffer3PPKfS1_S1_PfS2_S2_llll --------------------------
	.section	.nv.info._Z22createBatchGemmBuffer3PPKfS1_S1_PfS2_S2_llll,"",@"SHT_CUDA_INFO"
	.sectionflags	@""
	.align	4


	//----- nvinfo : EIATTR_CUDA_API_VERSION
	.align		4
        /*0000*/ 	.byte	0x04, 0x37
        /*0002*/ 	.short	(.L_146 - .L_145)
.L_145:
        /*0004*/ 	.word	0x00000082


	//----- nvinfo : EIATTR_KPARAM_INFO
	.align		4
.L_146:
        /*0008*/ 	.byte	0x04, 0x17
        /*000a*/ 	.short	(.L_148 - .L_147)
.L_147:
        /*000c*/ 	.word	0x00000000
        /*0010*/ 	.short	0x0009
        /*0012*/ 	.short	0x0048
        /*0014*/ 	.byte	0x00, 0xf0, 0x21, 0x00


	//----- nvinfo : EIATTR_KPARAM_INFO
	.align		4
.L_148:
        /*0018*/ 	.byte	0x04, 0x17
        /*001a*/ 	.short	(.L_150 - .L_149)
.L_149:
        /*001c*/ 	.word	0x00000000
        /*0020*/ 	.short	0x0008
        /*0022*/ 	.short	0x0040
        /*0024*/ 	.byte	0x00, 0xf0, 0x21, 0x00


	//----- nvinfo : EIATTR_KPARAM_INFO
	.align		4
.L_150:
        /*0028*/ 	.byte	0x04, 0x17
        /*002a*/ 	.short	(.L_152 - .L_151)
.L_151:
        /*002c*/ 	.word	0x00000000
        /*0030*/ 	.short	0x0007
        /*0032*/ 	.short	0x0038
        /*0034*/ 	.byte	0x00, 0xf0, 0x21, 0x00


	//----- nvinfo : EIATTR_KPARAM_INFO
	.align		4
.L_152:
        /*0038*/ 	.byte	0x04, 0x17
        /*003a*/ 	.short	(.L_154 - .L_153)
.L_153:
        /*003c*/ 	.word	0x00000000
        /*0040*/ 	.short	0x0006
        /*0042*/ 	.short	0x0030
        /*0044*/ 	.byte	0x00, 0xf0, 0x21, 0x00


	//----- nvinfo : EIATTR_KPARAM_INFO
	.align		4
.L_154:
        /*0048*/ 	.byte	0x04, 0x17
        /*004a*/ 	.short	(.L_156 - .L_155)
.L_155:
        /*004c*/ 	.word	0x00000000
        /*0050*/ 	.short	0x0005
        /*0052*/ 	.short	0x0028
        /*0054*/ 	.byte	0x00, 0xf0, 0x21, 0x00


	//----- nvinfo : EIATTR_KPARAM_INFO
	.align		4
.L_156:
        /*0058*/ 	.byte	0x04, 0x17
        /*005a*/ 	.short	(.L_158 - .L_157)
.L_157:
        /*005c*/ 	.word	0x00000000
        /*0060*/ 	.short	0x0004
        /*0062*/ 	.short	0x0020
        /*0064*/ 	.byte	0x00, 0xf0, 0x21, 0x00


	//----- nvinfo : EIATTR_KPARAM_INFO
	.align		4
.L_158:
        /*0068*/ 	.byte	0x04, 0x17
        /*006a*/ 	.short	(.L_160 - .L_159)
.L_159:
        /*006c*/ 	.word	0x00000000
        /*0070*/ 	.short	0x0003
        /*0072*/ 	.short	0x0018
        /*0074*/ 	.byte	0x00, 0xf0, 0x21, 0x00


	//----- nvinfo : EIATTR_KPARAM_INFO
	.align		4
.L_160:
        /*0078*/ 	.byte	0x04, 0x17
        /*007a*/ 	.short	(.L_162 - .L_161)
.L_161:
        /*007c*/ 	.word	0x00000000
        /*0080*/ 	.short	0x0002
        /*0082*/ 	.short	0x0010
        /*0084*/ 	.byte	0x00, 0xf0, 0x21, 0x00


	//----- nvinfo : EIATTR_KPARAM_INFO
	.align		4
.L_162:
        /*0088*/ 	.byte	0x04, 0x17
        /*008a*/ 	.short	(.L_164 - .L_163)
.L_163:
        /*008c*/ 	.word	0x00000000
        /*0090*/ 	.short	0x0001
        /*0092*/ 	.short	0x0008
        /*0094*/ 	.byte	0x00, 0xf0, 0x21, 0x00


	//----- nvinfo : EIATTR_KPARAM_INFO
	.align		4
.L_164:
        /*0098*/ 	.byte	0x04, 0x17
        /*009a*/ 	.short	(.L_166 - .L_165)
.L_165:
        /*009c*/ 	.word	0x00000000
        /*00a0*/ 	.short	0x0000
        /*00a2*/ 	.short	0x0000
        /*00a4*/ 	.byte	0x00, 0xf0, 0x21, 0x00


	//----- nvinfo : EIATTR_SPARSE_MMA_MASK
	.align		4
.L_166:
        /*00a8*/ 	.byte	0x03, 0x50
        /*00aa*/ 	.short	0x0000


	//----- nvinfo : EIATTR_MAXREG_COUNT
	.align		4
        /*00ac*/ 	.byte	0x03, 0x1b
        /*00ae*/ 	.short	0x00ff


	//----- nvinfo : EIATTR_MERCURY_ISA_VERSION
	.align		4
        /*00b0*/ 	.byte	0x03, 0x5f
        /*00b2*/ 	.short	0x0101


	//----- nvinfo : EIATTR_VRC_CTA_INIT_COUNT
	.align		4
        /*00b4*/ 	.byte	0x02, 0x4a
	.zero		1
	.zero		1


	//----- nvinfo : EIATTR_EXIT_INSTR_OFFSETS
	.align		4
        /*00b8*/ 	.byte	0x04, 0x1c
        /*00ba*/ 	.short	(.L_168 - .L_167)


	//   ....[0]....
.L_167:
        /*00bc*/ 	.word	0x00000080


	//   ....[1]....
        /*00c0*/ 	.word	0x00000260


	//----- nvinfo : EIATTR_CBANK_PARAM_SIZE
	.align		4
.L_168:
        /*00c4*/ 	.byte	0x03, 0x19
        /*00c6*/ 	.short	0x0050


	//----- nvinfo : EIATTR_PARAM_CBANK
	.align		4
        /*00c8*/ 	.byte	0x04, 0x0a
        /*00ca*/ 	.short	(.L_170 - .L_169)
	.align		4
.L_169:
        /*00cc*/ 	.word	index@(.nv.constant0._Z22createBatchGemmBuffer3PPKfS1_S1_PfS2_S2_llll)
        /*00d0*/ 	.short	0x0380
        /*00d2*/ 	.short	0x0050


	//----- nvinfo : EIATTR_SW_WAR
	.align		4
.L_170:
        /*00d4*/ 	.byte	0x04, 0x36
        /*00d6*/ 	.short	(.L_172 - .L_171)
.L_171:
        /*00d8*/ 	.word	0x00000008
.L_172:


//--------------------- .nv.info._Z21createBatchGemmBufferPPKfPfll --------------------------
	.section	.nv.info._Z21createBatchGemmBufferPPKfPfll,"",@"SHT_CUDA_INFO"
	.sectionflags	@""
	.align	4


	//----- nvinfo : EIATTR_CUDA_API_VERSION
	.align		4
        /*0000*/ 	.byte	0x04, 0x37
        /*0002*/ 	.short	(.L_174 - .L_173)
.L_173:
        /*0004*/ 	.word	0x00000082


	//----- nvinfo : EIATTR_KPARAM_INFO
	.align		4
.L_174:
        /*0008*/ 	.byte	0x04, 0x17
        /*000a*/ 	.short	(.L_176 - .L_175)
.L_175:
        /*000c*/ 	.word	0x00000000
        /*0010*/ 	.short	0x0003
        /*0012*/ 	.short	0x0018
        /*0014*/ 	.byte	0x00, 0xf0, 0x21, 0x00


	//----- nvinfo : EIATTR_KPARAM_INFO
	.align		4
.L_176:
        /*0018*/ 	.byte	0x04, 0x17
        /*001a*/ 	.short	(.L_178 - .L_177)
.L_177:
        /*001c*/ 	.word	0x00000000
        /*0020*/ 	.short	0x0002
        /*0022*/ 	.short	0x0010
        /*0024*/ 	.byte	0x00, 0xf0, 0x21, 0x00


	//----- nvinfo : EIATTR_KPARAM_INFO
	.align		4
.L_178:
        /*0028*/ 	.byte	0x04, 0x17
        /*002a*/ 	.short	(.L_180 - .L_179)
.L_179:
        /*002c*/ 	.word	0x00000000
        /*0030*/ 	.short	0x0001
        /*0032*/ 	.short	0x0008
        /*0034*/ 	.byte	0x00, 0xf0, 0x21, 0x00


	//----- nvinfo : EIATTR_KPARAM_INFO
	.align		4
.L_180:
        /*0038*/ 	.byte	0x04, 0x17
        /*003a*/ 	.short	(.L_182 - .L_181)
.L_181:
        /*003c*/ 	.word	0x00000000
        /*0040*/ 	.short	0x0000
        /*0042*/ 	.short	0x0000
        /*0044*/ 	.byte	0x00, 0xf0, 0x21, 0x00


	//----- nvinfo : EIATTR_SPARSE_MMA_MASK
	.align		4
.L_182:
        /*0048*/ 	.byte	0x03, 0x50
        /*004a*/ 	.short	0x0000


	//----- nvinfo : EIATTR_MAXREG_COUNT
	.align		4
        /*004c*/ 	.byte	0x03, 0x1b
        /*004e*/ 	.short	0x00ff


	//----- nvinfo : EIATTR_MERCURY_ISA_VERSION
	.align		4
        /*0050*/ 	.byte	0x03, 0x5f
        /*0052*/ 	.short	0x0101


	//----- nvinfo : EIATTR_VRC_CTA_INIT_COUNT
	.align		4
        /*0054*/ 	.byte	0x02, 0x4a
	.zero		1
	.zero		1


	//----- nvinfo : EIATTR_EXIT_INSTR_OFFSETS
	.align		4
        /*0058*/ 	.byte	0x04, 0x1c
        /*005a*/ 	.short	(.L_184 - .L_183)


	//   ....[0]....
.L_183:
        /*005c*/ 	.word	0x00000080


	//   ....[1]....
        /*0060*/ 	.word	0x00000130


	//----- nvinfo : EIATTR_CBANK_PARAM_SIZE
	.align		4
.L_184:
        /*0064*/ 	.byte	0x03, 0x19
        /*0066*/ 	.short	0x0020


	//----- nvinfo : EIATTR_PARAM_CBANK
	.align		4
        /*0068*/ 	.byte	0x04, 0x0a
        /*006a*/ 	.short	(.L_186 - .L_185)
	.align		4
.L_185:
        /*006c*/ 	.word	index@(.nv.constant0._Z21createBatchGemmBufferPPKfPfll)
        /*0070*/ 	.short	0x0380
        /*0072*/ 	.short	0x0020


	//----- nvinfo : EIATTR_SW_WAR
	.align		4
.L_186:
        /*0074*/ 	.byte	0x04, 0x36
        /*0076*/ 	.short	(.L_188 - .L_187)
.L_187:
        /*0078*/ 	.word	0x00000008
.L_188:


//--------------------- .nv.info._Z22createBatchGemmBuffer3PPKN3c104HalfES3_S3_PS0_S4_S4_llll --------------------------
	.section	.nv.info._Z22createBatchGemmBuffer3PPKN3c104HalfES3_S3_PS0_S4_S4_llll,"",@"SHT_CUDA_INFO"
	.sectionflags	@""
	.align	4


	//----- nvinfo : EIATTR_CUDA_API_VERSION
	.align		4
        /*0000*/ 	.byte	0x04, 0x37
        /*0002*/ 	.short	(.L_190 - .L_189)
.L_189:
        /*0004*/ 	.word	0x00000082


	//----- nvinfo : EIATTR_KPARAM_INFO
	.align		4
.L_190:
        /*0008*/ 	.byte	0x04, 0x17
        /*000a*/ 	.short	(.L_192 - .L_191)
.L_191:
        /*000c*/ 	.word	0x00000000
        /*0010*/ 	.short	0x0009
        /*0012*/ 	.short	0x0048
        /*0014*/ 	.byte	0x00, 0xf0, 0x21, 0x00


	//----- nvinfo : EIATTR_KPARAM_INFO
	.align		4
.L_192:
        /*0018*/ 	.byte	0x04, 0x17
        /*001a*/ 	.short	(.L_194 - .L_193)
.L_193:
        /*001c*/ 	.word	0x00000000
        /*0020*/ 	.short	0x0008
        /*0022*/ 	.short	0x0040
        /*0024*/ 	.byte	0x00, 0xf0, 0x21, 0x00


	//----- nvinfo : EIATTR_KPARAM_INFO
	.align		4
.L_194:
        /*0028*/ 	.byte	0x04, 0x17
        /*002a*/ 	.short	(.L_196 - .L_195)
.L_195:
        /*002c*/ 	.word	0x00000000
        /*0030*/ 	.short	0x0007
        /*0032*/ 	.short	0x0038
        /*0034*/ 	.byte	0x00, 0xf0, 0x21, 0x00


	//----- nvinfo : EIATTR_KPARAM_INFO
	.align		4
.L_196:
        /*0038*/ 	.byte	0x04, 0x17
        /*003a*/ 	.short	(.L_198 - .L_197)
.L_197:
        /*003c*/ 	.word	0x00000000
        /*0040*/ 	.short	0x0006
        /*0042*/ 	.short	0x0030
        /*0044*/ 	.byte	0x00, 0xf0, 0x21, 0x00


	//----- nvinfo : EIATTR_KPARAM_INFO
	.align		4
.L_198:
        /*0048*/ 	.byte	0x04, 0x17
        /*004a*/ 	.short	(.L_200 - .L_199)
.L_199:
        /*004c*/ 	.word	0x00000000
        /*0050*/ 	.short	0x0005
        /*0052*/ 	.short	0x0028
        /*0054*/ 	.byte	0x00, 0xf0, 0x21, 0x00


	//----- nvinfo : EIATTR_KPARAM_INFO
	.align		4
.L_200:
        /*0058*/ 	.byte	0x04, 0x17
        /*005a*/ 	.short	(.L_202 - .L_201)
.L_201:
        /*005c*/ 	.word	0x00000000
        /*0060*/ 	.short	0x0004
        /*0062*/ 	.short	0x0020
        /*0064*/ 	.byte	0x00, 0xf0, 0x21, 0x00


	//----- nvinfo : EIATTR_KPARAM_INFO
	.align		4
.L_202:
        /*0068*/ 	.byte	0x04, 0x17
        /*006a*/ 	.short	(.L_204 - .L_203)
.L_203:
        /*006c*/ 	.word	0x00000000
        /*0070*/ 	.short	0x0003
        /*0072*/ 	.short	0x0018
        /*0074*/ 	.byte	0x00, 0xf0, 0x21, 0x00


	//----- nvinfo : EIATTR_KPARAM_INFO
	.align		4
.L_204:
        /*0078*/ 	.byte	0x04, 0x17
        /*007a*/ 	.short	(.L_206 - .L_205)
.L_205:
        /*007c*/ 	.word	0x00000000
        /*0080*/ 	.short	0x0002
        /*0082*/ 	.short	0x0010
        /*0084*/ 	.byte	0x00, 0xf0, 0x21, 0x00


	//----- nvinfo : EIATTR_KPARAM_INFO
	.align		4
.L_206:
        /*0088*/ 	.byte	0x04, 0x17
        /*008a*/ 	.short	(.L_208 - .L_207)
.L_207:
        /*008c*/ 	.word	0x00000000
        /*0090*/ 	.short	0x0001
        /*0092*/ 	.short	0x0008
        /*0094*/ 	.byte	0x00, 0xf0, 0x21, 0x00


	//----- nvinfo : EIATTR_KPARAM_INFO
	.align		4
.L_208:
        /*0098*/ 	.byte	0x04, 0x17
        /*009a*/ 	.short	(.L_210 - .L_209)
.L_209:
        /*009c*/ 	.word	0x00000000
        /*00a0*/ 	.short	0x0000
        /*00a2*/ 	.short	0x0000
        /*00a4*/ 	.byte	0x00, 0xf0, 0x21, 0x00


	//----- nvinfo : EIATTR_SPARSE_MMA_MASK
	.align		4
.L_210:
        /*00a8*/ 	.byte	0x03, 0x50
        /*00aa*/ 	.short	0x0000


	//----- nvinfo : EIATTR_MAXREG_COUNT
	.align		4
        /*00ac*/ 	.byte	0x03, 0x1b
        /*00ae*/ 	.short	0x00ff


	//----- nvinfo : EIATTR_MERCURY_ISA_VERSION
	.align		4
        /*00b0*/ 	.byte	0x03, 0x5f
        /*00b2*/ 	.short	0x0101


	//----- nvinfo : EIATTR_VRC_CTA_INIT_COUNT
	.align		4
        /*00b4*/ 	.byte	0x02, 0x4a
	.zero		1
	.zero		1


	//----- nvinfo : EIATTR_EXIT_INSTR_OFFSETS
	.align		4
        /*00b8*/ 	.byte	0x04, 0x1c
        /*00ba*/ 	.short	(.L_212 - .L_211)


	//   ....[0]....
.L_211:
        /*00bc*/ 	.word	0x00000080


	//   ....[1]....
        /*00c0*/ 	.word	0x00000260


	//----- nvinfo : EIATTR_CBANK_PARAM_SIZE
	.align		4
.L_212:
        /*00c4*/ 	.byte	0x03, 0x19
        /*00c6*/ 	.short	0x0050


	//----- nvinfo : EIATTR_PARAM_CBANK
	.align		4
        /*00c8*/ 	.byte	0x04, 0x0a
        /*00ca*/ 	.short	(.L_214 - .L_213)
	.align		4
.L_213:
        /*00cc*/ 	.word	index@(.nv.constant0._Z22createBatchGemmBuffer3PPKN3c104HalfES3_S3_PS0_S4_S4_llll)
        /*00d0*/ 	.short	0x0380
        /*00d2*/ 	.short	0x0050


	//----- nvinfo : EIATTR_SW_WAR
	.align		4
.L_214:
        /*00d4*/ 	.byte	0x04, 0x36
        /*00d6*/ 	.short	(.L_216 - .L_215)
.L_215:
        /*00d8*/ 	.word	0x00000008
.L_216:


//--------------------- .nv.info._Z21createBatchGemmBufferPPKN3c104HalfEPS0_ll --------------------------
	.section	.nv.info._Z21createBatchGemmBufferPPKN3c104HalfEPS0_ll,"",@"SHT_CUDA_INFO"
	.sectionflags	@""
	.align	4


	//----- nvinfo : EIATTR_CUDA_API_VERSION
	.align		4
        /*0000*/ 	.byte	0x04, 0x37
        /*0002*/ 	.short	(.L_218 - .L_217)
.L_217:
        /*0004*/ 	.word	0x00000082


	//----- nvinfo : EIATTR_KPARAM_INFO
	.align		4
.L_218:
        /*0008*/ 	.byte	0x04, 0x17
        /*000a*/ 	.short	(.L_220 - .L_219)
.L_219:
        /*000c*/ 	.word	0x00000000
        /*0010*/ 	.short	0x0003
        /*0012*/ 	.short	0x0018
        /*0014*/ 	.byte	0x00, 0xf0, 0x21, 0x00


	//----- nvinfo : EIATTR_KPARAM_INFO
	.align		4
.L_220:
        /*0018*/ 	.byte	0x04, 0x17
        /*001a*/ 	.short	(.L_222 - .L_221)
.L_221:
        /*001c*/ 	.word	0x00000000
        /*0020*/ 	.short	0x0002
        /*0022*/ 	.short	0x0010
        /*0024*/ 	.byte	0x00, 0xf0, 0x21, 0x00


	//----- nvinfo : EIATTR_KPARAM_INFO
	.align		4
.L_222:
        /*0028*/ 	.byte	0x04, 0x17
        /*002a*/ 	.short	(.L_224 - .L_223)
.L_223:
        /*002c*/ 	.word	0x00000000
        /*0030*/ 	.short	0x0001
        /*0032*/ 	.short	0x0008
        /*0034*/ 	.byte	0x00, 0xf0, 0x21, 0x00


	//----- nvinfo : EIATTR_KPARAM_INFO
	.align		4
.L_224:
        /*0038*/ 	.byte	0x04, 0x17
        /*003a*/ 	.short	(.L_226 - .L_225)
.L_225:
        /*003c*/ 	.word	0x00000000
        /*0040*/ 	.short	0x0000
        /*0042*/ 	.short	0x0000
        /*0044*/ 	.byte	0x00, 0xf0, 0x21, 0x00


	//----- nvinfo : EIATTR_SPARSE_MMA_MASK
	.align		4
.L_226:
        /*0048*/ 	.byte	0x03, 0x50
        /*004a*/ 	.short	0x0000


	//----- nvinfo : EIATTR_MAXREG_COUNT
	.align		4
        /*004c*/ 	.byte	0x03, 0x1b
        /*004e*/ 	.short	0x00ff


	//----- nvinfo : EIATTR_MERCURY_ISA_VERSION
	.align		4
        /*0050*/ 	.byte	0x03, 0x5f
        /*0052*/ 	.short	0x0101


	//----- nvinfo : EIATTR_VRC_CTA_INIT_COUNT
	.align		4
        /*0054*/ 	.byte	0x02, 0x4a
	.zero		1
	.zero		1


	//----- nvinfo : EIATTR_EXIT_INSTR_OFFSETS
	.align		4
        /*0058*/ 	.byte	0x04, 0x1c
        /*005a*/ 	.short	(.L_228 - .L_227)


	//   ....[0]....
.L_227:
        /*005c*/ 	.word	0x00000080


	//   ....[1]....
        /*0060*/ 	.word	0x00000130


	//----- nvinfo : EIATTR_CBANK_PARAM_SIZE
	.align		4
.L_228:
        /*0064*/ 	.byte	0x03, 0x19
        /*0066*/ 	.short	0x0020


	//----- nvinfo : EIATTR_PARAM_CBANK
	.align		4
        /*0068*/ 	.byte	0x04, 0x0a
        /*006a*/ 	.short	(.L_230 - .L_229)
	.align		4
.L_229:
        /*006c*/ 	.word	index@(.nv.constant0._Z21createBatchGemmBufferPPKN3c104HalfEPS0_ll)
        /*0070*/ 	.short	0x0380
        /*0072*/ 	.short	0x0020


	//----- nvinfo : EIATTR_SW_WAR
	.align		4
.L_230:
        /*0074*/ 	.byte	0x04, 0x36
        /*0076*/ 	.short	(.L_232 - .L_231)
.L_231:
        /*0078*/ 	.word	0x00000008
.L_232:


//--------------------- .nv.info._Z22createBatchGemmBuffer3PPKlS1_S1_PlS2_S2_llll --------------------------
	.section	.nv.info._Z22createBatchGemmBuffer3PPKlS1_S1_PlS2_S2_llll,"",@"SHT_CUDA_INFO"
	.sectionflags	@""
	.align	4


	//----- nvinfo : EIATTR_CUDA_API_VERSION
	.align		4
        /*0000*/ 	.byte	0x04, 0x37
        /*0002*/ 	.short	(.L_234 - .L_233)
.L_233:
        /*0004*/ 	.word	0x00000082


	//----- nvinfo : EIATTR_KPARAM_INFO
	.align		4
.L_234:
        /*0008*/ 	.byte	0x04, 0x17
        /*000a*/ 	.short	(.L_236 - .L_235)
.L_235:
        /*000c*/ 	.word	0x00000000
        /*0010*/ 	.short	0x0009
        /*0012*/ 	.short	0x0048
        /*0014*/ 	.byte	0x00, 0xf0, 0x21, 0x00


	//----- nvinfo : EIATTR_KPARAM_INFO
	.align		4
.L_236:
        /*0018*/ 	.byte	0x04, 0x17
        /*001a*/ 	.short	(.L_238 - .L_237)
.L_237:
        /*001c*/ 	.word	0x00000000
        /*0020*/ 	.short	0x0008
        /*0022*/ 	.short	0x0040
        /*0024*/ 	.byte	0x00, 0xf0, 0x21, 0x00


	//----- nvinfo : EIATTR_KPARAM_INFO
	.align		4
.L_238:
        /*0028*/ 	.byte	0x04, 0x17
        /*002a*/ 	.short	(.L_240 - .L_239)
.L_239:
        /*002c*/ 	.word	0x00000000
        /*0030*/ 	.short	0x0007
        /*0032*/ 	.short	0x0038
        /*0034*/ 	.byte	0x00, 0xf0, 0x21, 0x00


	//----- nvinfo : EIATTR_KPARAM_INFO
	.align		4
.L_240:
        /*0038*/ 	.byte	0x04, 0x17
        /*003a*/ 	.short	(.L_242 - .L_241)
.L_241:
        /*003c*/ 	.word	0x00000000
        /*0040*/ 	.short	0x0006
        /*0042*/ 	.short	0x0030
        /*0044*/ 	.byte	0x00, 0xf0, 0x21, 0x00


	//----- nvinfo : EIATTR_KPARAM_INFO
	.align		4
.L_242:
        /*0048*/ 	.byte	0x04, 0x17
        /*004a*/ 	.short	(.L_244 - .L_243)
.L_243:
        /*004c*/ 	.word	0x00000000
        /*0050*/ 	.short	0x0005
        /*0052*/ 	.short	0x0028
        /*0054*/ 	.byte	0x00, 0xf0, 0x21, 0x00


	//----- nvinfo : EIATTR_KPARAM_INFO
	.align		4
.L_244:
        /*0058*/ 	.byte	0x04, 0x17
        /*005a*/ 	.short	(.L_246 - .L_245)
.L_245:
        /*005c*/ 	.word	0x00000000
        /*0060*/ 	.short	0x0004
        /*0062*/ 	.short	0x0020
        /*0064*/ 	.byte	0x00, 0xf0, 0x21, 0x00


	//----- nvinfo : EIATTR_KPARAM_INFO
	.align		4
.L_246:
        /*0068*/ 	.byte	0x04, 0x17
        /*006a*/ 	.short	(.L_248 - .L_247)
.L_247:
        /*006c*/ 	.word	0x00000000
        /*0070*/ 	.short	0x0003
        /*0072*/ 	.short	0x0018
        /*0074*/ 	.byte	0x00, 0xf0, 0x21, 0x00


	//----- nvinfo : EIATTR_KPARAM_INFO
	.align		4
.L_248:
        /*0078*/ 	.byte	0x04, 0x17
        /*007a*/ 	.short	(.L_250 - .L_249)
.L_249:
        /*007c*/ 	.word	0x00000000
        /*0080*/ 	.short	0x0002
        /*0082*/ 	.short	0x0010
        /*0084*/ 	.byte	0x00, 0xf0, 0x21, 0x00


	//----- nvinfo : EIATTR_KPARAM_INFO
	.align		4
.L_250:
        /*0088*/ 	.byte	0x04, 0x17
        /*008a*/ 	.short	(.L_252 - .L_251)
.L_251:
        /*008c*/ 	.word	0x00000000
        /*0090*/ 	.short	0x0001
        /*0092*/ 	.short	0x0008
        /*0094*/ 	.byte	0x00, 0xf0, 0x21, 0x00


	//----- nvinfo : EIATTR_KPARAM_INFO
	.align		4
.L_252:
        /*0098*/ 	.byte	0x04, 0x17
        /*009a*/ 	.short	(.L_254 - .L_253)
.L_253:
        /*009c*/ 	.word	0x00000000
        /*00a0*/ 	.short	0x0000
        /*00a2*/ 	.short	0x0000
        /*00a4*/ 	.byte	0x00, 0xf0, 0x21, 0x00


	//----- nvinfo : EIATTR_SPARSE_MMA_MASK
	.align		4
.L_254:
        /*00a8*/ 	.byte	0x03, 0x50
        /*00aa*/ 	.short	0x0000


	//----- nvinfo : EIATTR_MAXREG_COUNT
	.align		4
        /*00ac*/ 	.byte	0x03, 0x1b
        /*00ae*/ 	.short	0x00ff


	//----- nvinfo : EIATTR_MERCURY_ISA_VERSION
	.align		4
        /*00b0*/ 	.byte	0x03, 0x5f
        /*00b2*/ 	.short	0x0101


	//----- nvinfo : EIATTR_VRC_CTA_INIT_COUNT
	.align		4
        /*00b4*/ 	.byte	0x02, 0x4a
	.zero		1
	.zero		1


	//----- nvinfo : EIATTR_EXIT_INSTR_OFFSETS
	.align		4
        /*00b8*/ 	.byte	0x04, 0x1c
        /*00ba*/ 	.short	(.L_256 - .L_255)


	//   ....[0]....
.L_255:
        /*00bc*/ 	.word	0x00000080


	//   ....[1]....
        /*00c0*/ 	.word	0x00000260


	//----- nvinfo : EIATTR_CBANK_PARAM_SIZE
	.align		4
.L_256:
        /*00c4*/ 	.byte	0x03, 0x19
        /*00c6*/ 	.short	0x0050


	//----- nvinfo : EIATTR_PARAM_CBANK
	.align		4
        /*00c8*/ 	.byte	0x04, 0x0a
        /*00ca*/ 	.short	(.L_258 - .L_257)
	.align		4
.L_257:
        /*00cc*/ 	.word	index@(.nv.constant0._Z22createBatchGemmBuffer3PPKlS1_S1_PlS2_S2_llll)
        /*00d0*/ 	.short	0x0380
        /*00d2*/ 	.short	0x0050


	//----- nvinfo : EIATTR_SW_WAR
	.align		4
.L_258:
        /*00d4*/ 	.byte	0x04, 0x36
        /*00d6*/ 	.short	(.L_260 - .L_259)
.L_259:
        /*00d8*/ 	.word	0x00000008
.L_260:


//--------------------- .nv.info._Z21createBatchGemmBufferPPKlPlll --------------------------
	.section	.nv.info._Z21createBatchGemmBufferPPKlPlll,"",@"SHT_CUDA_INFO"
	.sectionflags	@""
	.align	4


	//----- nvinfo : EIATTR_CUDA_API_VERSION
	.align		4
        /*0000*/ 	.byte	0x04, 0x37
        /*0002*/ 	.short	(.L_262 - .L_261)
.L_261:
        /*0004*/ 	.word	0x00000082


	//----- nvinfo : EIATTR_KPARAM_INFO
	.align		4
.L_262:
        /*0008*/ 	.byte	0x04, 0x17
        /*000a*/ 	.short	(.L_264 - .L_263)
.L_263:
        /*000c*/ 	.word	0x00000000
        /*0010*/ 	.short	0x0003
        /*0012*/ 	.short	0x0018
        /*0014*/ 	.byte	0x00, 0xf0, 0x21, 0x00


	//----- nvinfo : EIATTR_KPARAM_INFO
	.align		4
.L_264:
        /*0018*/ 	.byte	0x04, 0x17
        /*001a*/ 	.short	(.L_266 - .L_265)
.L_265:
        /*001c*/ 	.word	0x00000000
        /*0020*/ 	.short	0x0002
        /*0022*/ 	.short	0x0010
        /*0024*/ 	.byte	0x00, 0xf0, 0x21, 0x00


	//----- nvinfo : EIATTR_KPARAM_INFO
	.align		4
.L_266:
        /*0028*/ 	.byte	0x04, 0x17
        /*002a*/ 	.short	(.L_268 - .L_267)
.L_267:
        /*002c*/ 	.word	0x00000000
        /*0030*/ 	.short	0x0001
        /*0032*/ 	.short	0x0008
        /*0034*/ 	.byte	0x00, 0xf0, 0x21, 0x00


	//----- nvinfo : EIATTR_KPARAM_INFO
	.align		4
.L_268:
        /*0038*/ 	.byte	0x04, 0x17
        /*003a*/ 	.short	(.L_270 - .L_269)
.L_269:
        /*003c*/ 	.word	0x00000000
        /*0040*/ 	.short	0x0000
        /*0042*/ 	.short	0x0000
        /*0044*/ 	.byte	0x00, 0xf0, 0x21, 0x00


	//----- nvinfo : EIATTR_SPARSE_MMA_MASK
	.align		4
.L_270:
        /*0048*/ 	.byte	0x03, 0x50
        /*004a*/ 	.short	0x0000


	//----- nvinfo : EIATTR_MAXREG_COUNT
	.align		4
        /*004c*/ 	.byte	0x03, 0x1b
        /*004e*/ 	.short	0x00ff


	//----- nvinfo : EIATTR_MERCURY_ISA_VERSION
	.align		4
        /*0050*/ 	.byte	0x03, 0x5f
        /*0052*/ 	.short	0x0101


	//----- nvinfo : EIATTR_VRC_CTA_INIT_COUNT
	.align		4
        /*0054*/ 	.byte	0x02, 0x4a
	.zero		1
	.zero		1


	//----- nvinfo : EIATTR_EXIT_INSTR_OFFSETS
	.align		4
        /*0058*/ 	.byte	0x04, 0x1c
        /*005a*/ 	.short	(.L_272 - .L_271)


	//   ....[0]....
.L_271:
        /*005c*/ 	.word	0x00000080


	//   ....[1]....
        /*0060*/ 	.word	0x00000130


	//----- nvinfo : EIATTR_CBANK_PARAM_SIZE
	.align		4
.L_272:
        /*0064*/ 	.byte	0x03, 0x19
        /*0066*/ 	.short	0x0020


	//----- nvinfo : EIATTR_PARAM_CBANK
	.align		4
        /*0068*/ 	.byte	0x04, 0x0a
        /*006a*/ 	.short	(.L_274 - .L_273)
	.align		4
.L_273:
        /*006c*/ 	.word	index@(.nv.constant0._Z21createBatchGemmBufferPPKlPlll)
        /*0070*/ 	.short	0x0380
        /*0072*/ 	.short	0x0020


	//----- nvinfo : EIATTR_SW_WAR
	.align		4
.L_274:
        /*0074*/ 	.byte	0x04, 0x36
        /*0076*/ 	.short	(.L_276 - .L_275)
.L_275:
        /*0078*/ 	.word	0x00000008
.L_276:


//--------------------- .nv.info._Z22createBatchGemmBuffer3PPKiS1_S1_PiS2_S2_llll --------------------------
	.section	.nv.info._Z22createBatchGemmBuffer3PPKiS1_S1_PiS2_S2_llll,"",@"SHT_CUDA_INFO"
	.sectionflags	@""
	.align	4


	//----- nvinfo : EIATTR_CUDA_API_VERSION
	.align		4
        /*0000*/ 	.byte	0x04, 0x37
        /*0002*/ 	.short	(.L_278 - .L_277)
.L_277:
        /*0004*/ 	.word	0x00000082


	//----- nvinfo : EIATTR_KPARAM_INFO
	.align		4
.L_278:
        /*0008*/ 	.byte	0x04, 0x17
        /*000a*/ 	.short	(.L_280 - .L_279)
.L_279:
        /*000c*/ 	.word	0x00000000
        /*0010*/ 	.short	0x0009
        /*0012*/ 	.short	0x0048
        /*0014*/ 	.byte	0x00, 0xf0, 0x21, 0x00


	//----- nvinfo : EIATTR_KPARAM_INFO
	.align		4
.L_280:
        /*0018*/ 	.byte	0x04, 0x17
        /*001a*/ 	.short	(.L_282 - .L_281)
.L_281:
        /*001c*/ 	.word	0x00000000
        /*0020*/ 	.short	0x0008
        /*0022*/ 	.short	0x0040
        /*0024*/ 	.byte	0x00, 0xf0, 0x21, 0x00


	//----- nvinfo : EIATTR_KPARAM_INFO
	.align		4
.L_282:
        /*0028*/ 	.byte	0x04, 0x17
        /*002a*/ 	.short	(.L_284 - .L_283)
.L_283:
        /*002c*/ 	.word	0x00000000
        /*0030*/ 	.short	0x0007
        /*0032*/ 	.short	0x0038
        /*0034*/ 	.byte	0x00, 0xf0, 0x21, 0x00


	//----- nvinfo : EIATTR_KPARAM_INFO
	.align		4
.L_284:
        /*0038*/ 	.byte	0x04, 0x17
        /*003a*/ 	.short	(.L_286 - .L_285)
.L_285:
        /*003c*/ 	.word	0x00000000
        /*0040*/ 	.short	0x0006
        /*0042*/ 	.short	0x0030
        /*0044*/ 	.byte	0x00, 0xf0, 0x21, 0x00


	//----- nvinfo : EIATTR_KPARAM_INFO
	.align		4
.L_286:
        /*0048*/ 	.byte	0x04, 0x17
        /*004a*/ 	.short	(.L_288 - .L_287)
.L_287:
        /*004c*/ 	.word	0x00000000
        /*0050*/ 	.short	0x0005
        /*0052*/ 	.short	0x0028
        /*0054*/ 	.byte	0x00, 0xf0, 0x21, 0x00


	//----- nvinfo : EIATTR_KPARAM_INFO
	.align		4
.L_288:
        /*0058*/ 	.byte	0x04, 0x17
        /*005a*/ 	.short	(.L_290 - .L_289)
.L_289:
        /*005c*/ 	.word	0x00000000
        /*0060*/ 	.short	0x0004
        /*0062*/ 	.short	0x0020
        /*0064*/ 	.byte	0x00, 0xf0, 0x21, 0x00


	//----- nvinfo : EIATTR_KPARAM_INFO
	.align		4
.L_290:
        /*0068*/ 	.byte	0x04, 0x17
        /*006a*/ 	.short	(.L_292 - .L_291)
.L_291:
        /*006c*/ 	.word	0x00000000
        /*0070*/ 	.short	0x0003
        /*0072*/ 	.short	0x0018
        /*0074*/ 	.byte	0x00, 0xf0, 0x21, 0x00


	//----- nvinfo : EIATTR_KPARAM_INFO
	.align		4
.L_292:
        /*0078*/ 	.byte	0x04, 0x17
        /*007a*/ 	.short	(.L_294 - .L_293)
.L_293:
        /*007c*/ 	.word	0x00000000
        /*0080*/ 	.short	0x0002
        /*0082*/ 	.short	0x0010
        /*0084*/ 	.byte	0x00, 0xf0, 0x21, 0x00


	//----- nvinfo : EIATTR_KPARAM_INFO
	.align		4
.L_294:
        /*0088*/ 	.byte	0x04, 0x17
        /*008a*/ 	.short	(.L_296 - .L_295)
.L_295:
        /*008c*/ 	.word	0x00000000
        /*0090*/ 	.short	0x0001
        /*0092*/ 	.short	0x0008
        /*0094*/ 	.byte	0x00, 0xf0, 0x21, 0x00


	//----- nvinfo : EIATTR_KPARAM_INFO
	.align		4
.L_296:
        /*0098*/ 	.byte	0x04, 0x17
        /*009a*/ 	.short	(.L_298 - .L_297)
.L_297:
        /*009c*/ 	.word	0x00000000
        /*00a0*/ 	.short	0x0000
        /*00a2*/ 	.short	0x0000
        /*00a4*/ 	.byte	0x00, 0xf0, 0x21, 0x00


	//----- nvinfo : EIATTR_SPARSE_MMA_MASK
	.align		4
.L_298:
        /*00a8*/ 	.byte	0x03, 0x50
        /*00aa*/ 	.short	0x0000


	//----- nvinfo : EIATTR_MAXREG_COUNT
	.align		4
        /*00ac*/ 	.byte	0x03, 0x1b
        /*00ae*/ 	.short	0x00ff


	//----- nvinfo : EIATTR_MERCURY_ISA_VERSION
	.align		4
        /*00b0*/ 	.byte	0x03, 0x5f
        /*00b2*/ 	.short	0x0101


	//----- nvinfo : EIATTR_VRC_CTA_INIT_COUNT
	.align		4
        /*00b4*/ 	.byte	0x02, 0x4a
	.zero		1
	.zero		1


	//----- nvinfo : EIATTR_EXIT_INSTR_OFFSETS
	.align		4
        /*00b8*/ 	.byte	0x04, 0x1c
        /*00ba*/ 	.short	(.L_300 - .L_299)


	//   ....[0]....
.L_299:
        /*00bc*/ 	.word	0x00000080


	//   ....[1]....
        /*00c0*/ 	.word	0x00000260


	//----- nvinfo : EIATTR_CBANK_PARAM_SIZE
	.align		4
.L_300:
        /*00c4*/ 	.byte	0x03, 0x19
        /*00c6*/ 	.short	0x0050


	//----- nvinfo : EIATTR_PARAM_CBANK
	.align		4
        /*00c8*/ 	.byte	0x04, 0x0a
        /*00ca*/ 	.short	(.L_302 - .L_301)
	.align		4
.L_301:
        /*00cc*/ 	.word	index@(.nv.constant0._Z22createBatchGemmBuffer3PPKiS1_S1_PiS2_S2_llll)
        /*00d0*/ 	.short	0x0380
        /*00d2*/ 	.short	0x0050


	//----- nvinfo : EIATTR_SW_WAR
	.align		4
.L_302:
        /*00d4*/ 	.byte	0x04, 0x36
        /*00d6*/ 	.short	(.L_304 - .L_303)
.L_303:
        /*00d8*/ 	.word	0x00000008
.L_304:


//--------------------- .nv.info._Z21createBatchGemmBufferPPKiPill --------------------------
	.section	.nv.info._Z21createBatchGemmBufferPPKiPill,"",@"SHT_CUDA_INFO"
	.sectionflags	@""
	.align	4


	//----- nvinfo : EIATTR_CUDA_API_VERSION
	.align		4
        /*0000*/ 	.byte	0x04, 0x37
        /*0002*/ 	.short	(.L_306 - .L_305)
.L_305:
        /*0004*/ 	.word	0x00000082


	//----- nvinfo : EIATTR_KPARAM_INFO
	.align		4
.L_306:
        /*0008*/ 	.byte	0x04, 0x17
        /*000a*/ 	.short	(.L_308 - .L_307)
.L_307:
        /*000c*/ 	.word	0x00000000
        /*0010*/ 	.short	0x0003
        /*0012*/ 	.short	0x0018
        /*0014*/ 	.byte	0x00, 0xf0, 0x21, 0x00


	//----- nvinfo : EIATTR_KPARAM_INFO
	.align		4
.L_308:
        /*0018*/ 	.byte	0x04, 0x17
        /*001a*/ 	.short	(.L_310 - .L_309)
.L_309:
        /*001c*/ 	.word	0x00000000
        /*0020*/ 	.short	0x0002
        /*0022*/ 	.short	0x0010
        /*0024*/ 	.byte	0x00, 0xf0, 0x21, 0x00


	//----- nvinfo : EIATTR_KPARAM_INFO
	.align		4
.L_310:
        /*0028*/ 	.byte	0x04, 0x17
        /*002a*/ 	.short	(.L_312 - .L_311)
.L_311:
        /*002c*/ 	.word	0x00000000
        /*0030*/ 	.short	0x0001
        /*0032*/ 	.short	0x0008
        /*0034*/ 	.byte	0x00, 0xf0, 0x21, 0x00


	//----- nvinfo : EIATTR_KPARAM_INFO
	.align		4
.L_312:
        /*0038*/ 	.byte	0x04, 0x17
        /*003a*/ 	.short	(.L_314 - .L_313)
.L_313:
        /*003c*/ 	.word	0x00000000
        /*0040*/ 	.short	0x0000
        /*0042*/ 	.short	0x0000
        /*0044*/ 	.byte	0x00, 0xf0, 0x21, 0x00


	//----- nvinfo : EIATTR_SPARSE_MMA_MASK
	.align		4
.L_314:
        /*0048*/ 	.byte	0x03, 0x50
        /*004a*/ 	.short	0x0000


	//----- nvinfo : EIATTR_MAXREG_COUNT
	.align		4
        /*004c*/ 	.byte	0x03, 0x1b
        /*004e*/ 	.short	0x00ff


	//----- nvinfo : EIATTR_MERCURY_ISA_VERSION
	.align		4
        /*0050*/ 	.byte	0x03, 0x5f
        /*0052*/ 	.short	0x0101


	//----- nvinfo : EIATTR_VRC_CTA_INIT_COUNT
	.align		4
        /*0054*/ 	.byte	0x02, 0x4a
	.zero		1
	.zero		1


	//----- nvinfo : EIATTR_EXIT_INSTR_OFFSETS
	.align		4
        /*0058*/ 	.byte	0x04, 0x1c
        /*005a*/ 	.short	(.L_316 - .L_315)


	//   ....[0]....
.L_315:
        /*005c*/ 	.word	0x00000080


	//   ....[1]....
        /*0060*/ 	.word	0x00000130


	//----- nvinfo : EIATTR_CBANK_PARAM_SIZE
	.align		4
.L_316:
        /*0064*/ 	.byte	0x03, 0x19
        /*0066*/ 	.short	0x0020


	//----- nvinfo : EIATTR_PARAM_CBANK
	.align		4
        /*0068*/ 	.byte	0x04, 0x0a
        /*006a*/ 	.short	(.L_318 - .L_317)
	.align		4
.L_317:
        /*006c*/ 	.word	index@(.nv.constant0._Z21createBatchGemmBufferPPKiPill)
        /*0070*/ 	.short	0x0380
        /*0072*/ 	.short	0x0020


	//----- nvinfo : EIATTR_SW_WAR
	.align		4
.L_318:
        /*0074*/ 	.byte	0x04, 0x36
        /*0076*/ 	.short	(.L_320 - .L_319)
.L_319:
        /*0078*/ 	.word	0x00000008
.L_320:


//--------------------- .nv.info._Z22createBatchGemmBuffer3PPKsS1_S1_PsS2_S2_llll --------------------------
	.section	.nv.info._Z22createBatchGemmBuffer3PPKsS1_S1_PsS2_S2_llll,"",@"SHT_CUDA_INFO"
	.sectionflags	@""
	.align	4


	//----- nvinfo : EIATTR_CUDA_API_VERSION
	.align		4
        /*0000*/ 	.byte	0x04, 0x37
        /*0002*/ 	.short	(.L_322 - .L_321)
.L_321:
        /*0004*/ 	.word	0x00000082


	//----- nvinfo : EIATTR_KPARAM_INFO
	.align		4
.L_322:
        /*0008*/ 	.byte	0x04, 0x17
        /*000a*/ 	.short	(.L_324 - .L_323)
.L_323:
        /*000c*/ 	.word	0x00000000
        /*0010*/ 	.short	0x0009
        /*0012*/ 	.short	0x0048
        /*0014*/ 	.byte	0x00, 0xf0, 0x21, 0x00


	//----- nvinfo : EIATTR_KPARAM_INFO
	.align		4
.L_324:
        /*0018*/ 	.byte	0x04, 0x17
        /*001a*/ 	.short	(.L_326 - .L_325)
.L_325:
        /*001c*/ 	.word	0x00000000
        /*0020*/ 	.short	0x0008
        /*0022*/ 	.short	0x0040
        /*0024*/ 	.byte	0x00, 0xf0, 0x21, 0x00


	//----- nvinfo : EIATTR_KPARAM_INFO
	.align		4
.L_326:
        /*0028*/ 	.byte	0x04, 0x17
        /*002a*/ 	.short	(.L_328 - .L_327)
.L_327:
        /*002c*/ 	.word	0x00000000
        /*0030*/ 	.short	0x0007
        /*0032*/ 	.short	0x0038
        /*0034*/ 	.byte	0x00, 0xf0, 0x21, 0x00


	//----- nvinfo : EIATTR_KPARAM_INFO
	.align		4
.L_328:
        /*0038*/ 	.byte	0x04, 0x17
        /*003a*/ 	.short	(.L_330 - .L_329)
.L_329:
        /*003c*/ 	.word	0x00000000
        /*0040*/ 	.short	0x0006
        /*0042*/ 	.short	0x0030
        /*0044*/ 	.byte	0x00, 0xf0, 0x21, 0x00


	//----- nvinfo : EIATTR_KPARAM_INFO
	.align		4
.L_330:
        /*0048*/ 	.byte	0x04, 0x17
        /*004a*/ 	.short	(.L_332 - .L_331)
.L_331:
        /*004c*/ 	.word	0x00000000
        /*0050*/ 	.short	0x0005
        /*0052*/ 	.short	0x0028
        /*0054*/ 	.byte	0x00, 0xf0, 0x21, 0x00


	//----- nvinfo : EIATTR_KPARAM_INFO
	.align		4
.L_332:
        /*0058*/ 	.byte	0x04, 0x17
        /*005a*/ 	.short	(.L_334 - .L_333)
.L_333:
        /*005c*/ 	.word	0x00000000
        /*0060*/ 	.short	0x0004
        /*0062*/ 	.short	0x0020
        /*0064*/ 	.byte	0x00, 0xf0, 0x21, 0x00


	//----- nvinfo : EIATTR_KPARAM_INFO
	.align		4
.L_334:
        /*0068*/ 	.byte	0x04, 0x17
        /*006a*/ 	.short	(.L_336 - .L_335)
.L_335:
        /*006c*/ 	.word	0x00000000
        /*0070*/ 	.short	0x0003
        /*0072*/ 	.short	0x0018
        /*0074*/ 	.byte	0x00, 0xf0, 0x21, 0x00


	//----- nvinfo : EIATTR_KPARAM_INFO
	.align		4
.L_336:
        /*0078*/ 	.byte	0x04, 0x17
        /*007a*/ 	.short	(.L_338 - .L_337)
.L_337:
        /*007c*/ 	.word	0x00000000
        /*0080*/ 	.short	0x0002
        /*0082*/ 	.short	0x0010
        /*0084*/ 	.byte	0x00, 0xf0, 0x21, 0x00


	//----- nvinfo : EIATTR_KPARAM_INFO
	.align		4
.L_338:
        /*0088*/ 	.byte	0x04, 0x17
        /*008a*/ 	.short	(.L_340 - .L_339)
.L_339:
        /*008c*/ 	.word	0x00000000
        /*0090*/ 	.short	0x0001
        /*0092*/ 	.short	0x0008
        /*0094*/ 	.byte	0x00, 0xf0, 0x21, 0x00


	//----- nvinfo : EIATTR_KPARAM_INFO
	.align		4
.L_340:
        /*0098*/ 	.byte	0x04, 0x17
        /*009a*/ 	.short	(.L_342 - .L_341)
.L_341:
        /*009c*/ 	.word	0x00000000
        /*00a0*/ 	.short	0x0000
        /*00a2*/ 	.short	0x0000
        /*00a4*/ 	.byte	0x00, 0xf0, 0x21, 0x00


	//----- nvinfo : EIATTR_SPARSE_MMA_MASK
	.align		4
.L_342:
        /*00a8*/ 	.byte	0x03, 0x50
        /*00aa*/ 	.short	0x0000


	//----- nvinfo : EIATTR_MAXREG_COUNT
	.align		4
        /*00ac*/ 	.byte	0x03, 0x1b
        /*00ae*/ 	.short	0x00ff


	//----- nvinfo : EIATTR_MERCURY_ISA_VERSION
	.align		4
        /*00b0*/ 	.byte	0x03, 0x5f
        /*00b2*/ 	.short	0x0101


	//----- nvinfo : EIATTR_VRC_CTA_INIT_COUNT
	.align		4
        /*00b4*/ 	.byte	0x02, 0x4a
	.zero		1
	.zero		1


	//----- nvinfo : EIATTR_EXIT_INSTR_OFFSETS
	.align		4
        /*00b8*/ 	.byte	0x04, 0x1c
        /*00ba*/ 	.short	(.L_344 - .L_343)


	//   ....[0]....
.L_343:
        /*00bc*/ 	.word	0x00000080


	//   ....[1]....
        /*00c0*/ 	.word	0x00000260


	//----- nvinfo : EIATTR_CBANK_PARAM_SIZE
	.align		4
.L_344:
        /*00c4*/ 	.byte	0x03, 0x19
        /*00c6*/ 	.short	0x0050


	//----- nvinfo : EIATTR_PARAM_CBANK
	.align		4
        /*00c8*/ 	.byte	0x04, 0x0a
        /*00ca*/ 	.short	(.L_346 - .L_345)
	.align		4
.L_345:
        /*00cc*/ 	.word	index@(.nv.constant0._Z22createBatchGemmBuffer3PPKsS1_S1_PsS2_S2_llll)
        /*00d0*/ 	.short	0x0380
        /*00d2*/ 	.short	0x0050


	//----- nvinfo : EIATTR_SW_WAR
	.align		4
.L_346:
        /*00d4*/ 	.byte	0x04, 0x36
        /*00d6*/ 	.short	(.L_348 - .L_347)
.L_347:
        /*00d8*/ 	.word	0x00000008
.L_348:


//--------------------- .nv.info._Z21createBatchGemmBufferPPKsPsll --------------------------
	.section	.nv.info._Z21createBatchGemmBufferPPKsPsll,"",@"SHT_CUDA_INFO"
	.sectionflags	@""
	.align	4


	//----- nvinfo : EIATTR_CUDA_API_VERSION
	.align		4
        /*0000*/ 	.byte	0x04, 0x37
        /*0002*/ 	.short	(.L_350 - .L_349)
.L_349:
        /*0004*/ 	.word	0x00000082


	//----- nvinfo : EIATTR_KPARAM_INFO
	.align		4
.L_350:
        /*0008*/ 	.byte	0x04, 0x17
        /*000a*/ 	.short	(.L_352 - .L_351)
.L_351:
        /*000c*/ 	.word	0x00000000
        /*0010*/ 	.short	0x0003
        /*0012*/ 	.short	0x0018
        /*0014*/ 	.byte	0x00, 0xf0, 0x21, 0x00


	//----- nvinfo : EIATTR_KPARAM_INFO
	.align		4
.L_352:
        /*0018*/ 	.byte	0x04, 0x17
        /*001a*/ 	.short	(.L_354 - .L_353)
.L_353:
        /*001c*/ 	.word	0x00000000
        /*0020*/ 	.short	0x0002
        /*0022*/ 	.short	0x0010
        /*0024*/ 	.byte	0x00, 0xf0, 0x21, 0x00


	//----- nvinfo : EIATTR_KPARAM_INFO
	.align		4
.L_354:
        /*0028*/ 	.byte	0x04, 0x17
        /*002a*/ 	.short	(.L_356 - .L_355)
.L_355:
        /*002c*/ 	.word	0x00000000
        /*0030*/ 	.short	0x0001
        /*0032*/ 	.short	0x0008
        /*0034*/ 	.byte	0x00, 0xf0, 0x21, 0x00


	//----- nvinfo : EIATTR_KPARAM_INFO
	.align		4
.L_356:
        /*0038*/ 	.byte	0x04, 0x17
        /*003a*/ 	.short	(.L_358 - .L_357)
.L_357:
        /*003c*/ 	.word	0x00000000
        /*0040*/ 	.short	0x0000
        /*0042*/ 	.short	0x0000
        /*0044*/ 	.byte	0x00, 0xf0, 0x21, 0x00


	//----- nvinfo : EIATTR_SPARSE_MMA_MASK
	.align		4
.L_358:
        /*0048*/ 	.byte	0x03, 0x50
        /*004a*/ 	.short	0x0000


	//----- nvinfo : EIATTR_MAXREG_COUNT
	.align		4
        /*004c*/ 	.byte	0x03, 0x1b
        /*004e*/ 	.short	0x00ff


	//----- nvinfo : EIATTR_MERCURY_ISA_VERSION
	.align		4
        /*0050*/ 	.byte	0x03, 0x5f
        /*0052*/ 	.short	0x0101


	//----- nvinfo : EIATTR_VRC_CTA_INIT_COUNT
	.align		4
        /*0054*/ 	.byte	0x02, 0x4a
	.zero		1
	.zero		1


	//----- nvinfo : EIATTR_EXIT_INSTR_OFFSETS
	.align		4
        /*0058*/ 	.byte	0x04, 0x1c
        /*005a*/ 	.short	(.L_360 - .L_359)


	//   ....[0]....
.L_359:
        /*005c*/ 	.word	0x00000080


	//   ....[1]....
        /*0060*/ 	.word	0x00000130


	//----- nvinfo : EIATTR_CBANK_PARAM_SIZE
	.align		4
.L_360:
        /*0064*/ 	.byte	0x03, 0x19
        /*0066*/ 	.short	0x0020


	//----- nvinfo : EIATTR_PARAM_CBANK
	.align		4
        /*0068*/ 	.byte	0x04, 0x0a
        /*006a*/ 	.short	(.L_362 - .L_361)
	.align		4
.L_361:
        /*006c*/ 	.word	index@(.nv.constant0._Z21createBatchGemmBufferPPKsPsll)
        /*0070*/ 	.short	0x0380
        /*0072*/ 	.short	0x0020


	//----- nvinfo : EIATTR_SW_WAR
	.align		4
.L_362:
        /*0074*/ 	.byte	0x04, 0x36
        /*0076*/ 	.short	(.L_364 - .L_363)
.L_363:
        /*0078*/ 	.word	0x00000008
.L_364:


//--------------------- .nv.info._Z22createBatchGemmBuffer3PPKaS1_S1_PaS2_S2_llll --------------------------
	.section	.nv.info._Z22createBatchGemmBuffer3PPKaS1_S1_PaS2_S2_llll,"",@"SHT_CUDA_INFO"
	.sectionflags	@""
	.align	4


	//----- nvinfo : EIATTR_CUDA_API_VERSION
	.align		4
        /*0000*/ 	.byte	0x04, 0x37
        /*0002*/ 	.short	(.L_366 - .L_365)
.L_365:
        /*0004*/ 	.word	0x00000082


	//----- nvinfo : EIATTR_KPARAM_INFO
	.align		4
.L_366:
        /*0008*/ 	.byte	0x04, 0x17
        /*000a*/ 	.short	(.L_368 - .L_367)
.L_367:
        /*000c*/ 	.word	0x00000000
        /*0010*/ 	.short	0x0009
        /*0012*/ 	.short	0x0048
        /*0014*/ 	.byte	0x00, 0xf0, 0x21, 0x00


	//----- nvinfo : EIATTR_KPARAM_INFO
	.align		4
.L_368:
        /*0018*/ 	.byte	0x04, 0x17
        /*001a*/ 	.short	(.L_370 - .L_369)
.L_369:
        /*001c*/ 	.word	0x00000000
        /*0020*/ 	.short	0x0008
        /*0022*/ 	.short	0x0040
        /*0024*/ 	.byte	0x00, 0xf0, 0x21, 0x00


	//----- nvinfo : EIATTR_KPARAM_INFO
	.align		4
.L_370:
        /*0028*/ 	.byte	0x04, 0x17
        /*002a*/ 	.short	(.L_372 - .L_371)
.L_371:
        /*002c*/ 	.word	0x00000000
        /*0030*/ 	.short	0x0007
        /*0032*/ 	.short	0x0038
        /*0034*/ 	.byte	0x00, 0xf0, 0x21, 0x00


	//----- nvinfo : EIATTR_KPARAM_INFO
	.align		4
.L_372:
        /*0038*/ 	.byte	0x04, 0x17
        /*003a*/ 	.short	(.L_374 - .L_373)
.L_373:
        /*003c*/ 	.word	0x00000000
        /*0040*/ 	.short	0x0006
        /*0042*/ 	.short	0x0030
        /*0044*/ 	.byte	0x00, 0xf0, 0x21, 0x00


	//----- nvinfo : EIATTR_KPARAM_INFO
	.align		4
.L_374:
        /*0048*/ 	.byte	0x04, 0x17
        /*004a*/ 	.short	(.L_376 - .L_375)
.L_375:
        /*004c*/ 	.word	0x00000000
        /*0050*/ 	.short	0x0005
        /*0052*/ 	.short	0x0028
        /*0054*/ 	.byte	0x00, 0xf0, 0x21, 0x00


	//----- nvinfo : EIATTR_KPARAM_INFO
	.align		4
.L_376:
        /*0058*/ 	.byte	0x04, 0x17
        /*005a*/ 	.short	(.L_378 - .L_377)
.L_377:
        /*005c*/ 	.word	0x00000000
        /*0060*/ 	.short	0x0004
        /*0062*/ 	.short	0x0020
        /*0064*/ 	.byte	0x00, 0xf0, 0x21, 0x00


	//----- nvinfo : EIATTR_KPARAM_INFO
	.align		4
.L_378:
        /*0068*/ 	.byte	0x04, 0x17
        /*006a*/ 	.short	(.L_380 - .L_379)
.L_379:
        /*006c*/ 	.word	0x00000000
        /*0070*/ 	.short	0x0003
        /*0072*/ 	.short	0x0018
        /*0074*/ 	.byte	0x00, 0xf0, 0x21, 0x00


	//----- nvinfo : EIATTR_KPARAM_INFO
	.align		4
.L_380:
        /*0078*/ 	.byte	0x04, 0x17
        /*007a*/ 	.short	(.L_382 - .L_381)
.L_381:
        /*007c*/ 	.word	0x00000000
        /*0080*/ 	.short	0x0002
        /*0082*/ 	.short	0x0010
        /*0084*/ 	.byte	0x00, 0xf0, 0x21, 0x00


	//----- nvinfo : EIATTR_KPARAM_INFO
	.align		4
.L_382:
        /*0088*/ 	.byte	0x04, 0x17
        /*008a*/ 	.short	(.L_384 - .L_383)
.L_383:
        /*008c*/ 	.word	0x00000000
        /*0090*/ 	.short	0x0001
        /*0092*/ 	.short	0x0008
        /*0094*/ 	.byte	0x00, 0xf0, 0x21, 0x00


	//----- nvinfo : EIATTR_KPARAM_INFO
	.align		4
.L_384:
        /*0098*/ 	.byte	0x04, 0x17
        /*009a*/ 	.short	(.L_386 - .L_385)
.L_385:
        /*009c*/ 	.word	0x00000000
        /*00a0*/ 	.short	0x0000
        /*00a2*/ 	.short	0x0000
        /*00a4*/ 	.byte	0x00, 0xf0, 0x21, 0x00


	//----- nvinfo : EIATTR_SPARSE_MMA_MASK
	.align		4
.L_386:
        /*00a8*/ 	.byte	0x03, 0x50
        /*00aa*/ 	.short	0x0000


	//----- nvinfo : EIATTR_MAXREG_COUNT
	.align		4
        /*00ac*/ 	.byte	0x03, 0x1b
        /*00ae*/ 	.short	0x00ff


	//----- nvinfo : EIATTR_MERCURY_ISA_VERSION
	.align		4
        /*00b0*/ 	.byte	0x03, 0x5f
        /*00b2*/ 	.short	0x0101


	//----- nvinfo : EIATTR_VRC_CTA_INIT_COUNT
	.align		4
        /*00b4*/ 	.byte	0x02, 0x4a
	.zero		1
	.zero		1


	//----- nvinfo : EIATTR_EXIT_INSTR_OFFSETS
	.align		4
        /*00b8*/ 	.byte	0x04, 0x1c
        /*00ba*/ 	.short	(.L_388 - .L_387)


	//   ....[0]....
.L_387:
        /*00bc*/ 	.word	0x00000080


	//   ....[1]....
        /*00c0*/ 	.word	0x00000220


	//----- nvinfo : EIATTR_CBANK_PARAM_SIZE
	.align		4
.L_388:
        /*00c4*/ 	.byte	0x03, 0x19
        /*00c6*/ 	.short	0x0050


	//----- nvinfo : EIATTR_PARAM_CBANK
	.align		4
        /*00c8*/ 	.byte	0x04, 0x0a
        /*00ca*/ 	.short	(.L_390 - .L_389)
	.align		4
.L_389:
        /*00cc*/ 	.word	index@(.nv.constant0._Z22createBatchGemmBuffer3PPKaS1_S1_PaS2_S2_llll)
        /*00d0*/ 	.short	0x0380
        /*00d2*/ 	.short	0x0050


	//----- nvinfo : EIATTR_SW_WAR
	.align		4
.L_390:
        /*00d4*/ 	.byte	0x04, 0x36
        /*00d6*/ 	.short	(.L_392 - .L_391)
.L_391:
        /*00d8*/ 	.word	0x00000008
.L_392:


//--------------------- .nv.info._Z21createBatchGemmBufferPPKaPall --------------------------
	.section	.nv.info._Z21createBatchGemmBufferPPKaPall,"",@"SHT_CUDA_INFO"
	.sectionflags	@""
	.align	4


	//----- nvinfo : EIATTR_CUDA_API_VERSION
	.align		4
        /*0000*/ 	.byte	0x04, 0x37
        /*0002*/ 	.short	(.L_394 - .L_393)
.L_393:
        /*0004*/ 	.word	0x00000082


	//----- nvinfo : EIATTR_KPARAM_INFO
	.align		4
.L_394:
        /*0008*/ 	.byte	0x04, 0x17
        /*000a*/ 	.short	(.L_396 - .L_395)
.L_395:
        /*000c*/ 	.word	0x00000000
        /*0010*/ 	.short	0x0003
        /*0012*/ 	.short	0x0018
        /*0014*/ 	.byte	0x00, 0xf0, 0x21, 0x00


	//----- nvinfo : EIATTR_KPARAM_INFO
	.align		4
.L_396:
        /*0018*/ 	.byte	0x04, 0x17
        /*001a*/ 	.short	(.L_398 - .L_397)
.L_397:
        /*001c*/ 	.word	0x00000000
        /*0020*/ 	.short	0x0002
        /*0022*/ 	.short	0x0010
        /*0024*/ 	.byte	0x00, 0xf0, 0x21, 0x00


	//----- nvinfo : EIATTR_KPARAM_INFO
	.align		4
.L_398:
        /*0028*/ 	.byte	0x04, 0x17
        /*002a*/ 	.short	(.L_400 - .L_399)
.L_399:
        /*002c*/ 	.word	0x00000000
        /*0030*/ 	.short	0x0001
        /*0032*/ 	.short	0x0008
        /*0034*/ 	.byte	0x00, 0xf0, 0x21, 0x00


	//----- nvinfo : EIATTR_KPARAM_INFO
	.align		4
.L_400:
        /*0038*/ 	.byte	0x04, 0x17
        /*003a*/ 	.short	(.L_402 - .L_401)
.L_401:
        /*003c*/ 	.word	0x00000000
        /*0040*/ 	.short	0x0000
        /*0042*/ 	.short	0x0000
        /*0044*/ 	.byte	0x00, 0xf0, 0x21, 0x00


	//----- nvinfo : EIATTR_SPARSE_MMA_MASK
	.align		4
.L_402:
        /*0048*/ 	.byte	0x03, 0x50
        /*004a*/ 	.short	0x0000


	//----- nvinfo : EIATTR_MAXREG_COUNT
	.align		4
        /*004c*/ 	.byte	0x03, 0x1b
        /*004e*/ 	.short	0x00ff


	//----- nvinfo : EIATTR_MERCURY_ISA_VERSION
	.align		4
        /*0050*/ 	.byte	0x03, 0x5f
        /*0052*/ 	.short	0x0101


	//----- nvinfo : EIATTR_VRC_CTA_INIT_COUNT
	.align		4
        /*0054*/ 	.byte	0x02, 0x4a
	.zero		1
	.zero		1


	//----- nvinfo : EIATTR_EXIT_INSTR_OFFSETS
	.align		4
        /*0058*/ 	.byte	0x04, 0x1c
        /*005a*/ 	.short	(.L_404 - .L_403)


	//   ....[0]....
.L_403:
        /*005c*/ 	.word	0x00000080


	//   ....[1]....
        /*0060*/ 	.word	0x00000120


	//----- nvinfo : EIATTR_CBANK_PARAM_SIZE
	.align		4
.L_404:
        /*0064*/ 	.byte	0x03, 0x19
        /*0066*/ 	.short	0x0020


	//----- nvinfo : EIATTR_PARAM_CBANK
	.align		4
        /*0068*/ 	.byte	0x04, 0x0a
        /*006a*/ 	.short	(.L_406 - .L_405)
	.align		4
.L_405:
        /*006c*/ 	.word	index@(.nv.constant0._Z21createBatchGemmBufferPPKaPall)
        /*0070*/ 	.short	0x0380
        /*0072*/ 	.short	0x0020


	//----- nvinfo : EIATTR_SW_WAR
	.align		4
.L_406:
        /*0074*/ 	.byte	0x04, 0x36
        /*0076*/ 	.short	(.L_408 - .L_407)
.L_407:
        /*0078*/ 	.word	0x00000008
.L_408:


//--------------------- .nv.info._Z22createBatchGemmBuffer3PPKhS1_S1_PhS2_S2_llll --------------------------
	.section	.nv.info._Z22createBatchGemmBuffer3PPKhS1_S1_PhS2_S2_llll,"",@"SHT_CUDA_INFO"
	.sectionflags	@""
	.align	4


	//----- nvinfo : EIATTR_CUDA_API_VERSION
	.align		4
        /*0000*/ 	.byte	0x04, 0x37
        /*0002*/ 	.short	(.L_410 - .L_409)
.L_409:
        /*0004*/ 	.word	0x00000082


	//----- nvinfo : EIATTR_KPARAM_INFO
	.align		4
.L_410:
        /*0008*/ 	.byte	0x04, 0x17
        /*000a*/ 	.short	(.L_412 - .L_411)
.L_411:
        /*000c*/ 	.word	0x00000000
        /*0010*/ 	.short	0x0009
        /*0012*/ 	.short	0x0048
        /*0014*/ 	.byte	0x00, 0xf0, 0x21, 0x00


	//----- nvinfo : EIATTR_KPARAM_INFO
	.align		4
.L_412:
        /*0018*/ 	.byte	0x04, 0x17
        /*001a*/ 	.short	(.L_414 - .L_413)
.L_413:
        /*001c*/ 	.word	0x00000000
        /*0020*/ 	.short	0x0008
        /*0022*/ 	.short	0x0040
        /*0024*/ 	.byte	0x00, 0xf0, 0x21, 0x00


	//----- nvinfo : EIATTR_KPARAM_INFO
	.align		4
.L_414:
        /*0028*/ 	.byte	0x04, 0x17
        /*002a*/ 	.short	(.L_416 - .L_415)
.L_415:
        /*002c*/ 	.word	0x00000000
        /*0030*/ 	.short	0x0007
        /*0032*/ 	.short	0x0038
        /*0034*/ 	.byte	0x00, 0xf0, 0x21, 0x00


	//----- nvinfo : EIATTR_KPARAM_INFO
	.align		4
.L_416:
        /*0038*/ 	.byte	0x04, 0x17
        /*003a*/ 	.short	(.L_418 - .L_417)
.L_417:
        /*003c*/ 	.word	0x00000000
        /*0040*/ 	.short	0x0006
        /*0042*/ 	.short	0x0030
        /*0044*/ 	.byte	0x00, 0xf0, 0x21, 0x00


	//----- nvinfo : EIATTR_KPARAM_INFO
	.align		4
.L_418:
        /*0048*/ 	.byte	0x04, 0x17
        /*004a*/ 	.short	(.L_420 - .L_419)
.L_419:
        /*004c*/ 	.word	0x00000000
        /*0050*/ 	.short	0x0005
        /*0052*/ 	.short	0x0028
        /*0054*/ 	.byte	0x00, 0xf0, 0x21, 0x00


	//----- nvinfo : EIATTR_KPARAM_INFO
	.align		4
.L_420:
        /*0058*/ 	.byte	0x04, 0x17
        /*005a*/ 	.short	(.L_422 - .L_421)
.L_421:
        /*005c*/ 	.word	0x00000000
        /*0060*/ 	.short	0x0004
        /*0062*/ 	.short	0x0020
        /*0064*/ 	.byte	0x00, 0xf0, 0x21, 0x00


	//----- nvinfo : EIATTR_KPARAM_INFO
	.align		4
.L_422:
        /*0068*/ 	.byte	0x04, 0x17
        /*006a*/ 	.short	(.L_424 - .L_423)
.L_423:
        /*006c*/ 	.word	0x00000000
        /*0070*/ 	.short	0x0003
        /*0072*/ 	.short	0x0018
        /*0074*/ 	.byte	0x00, 0xf0, 0x21, 0x00


	//----- nvinfo : EIATTR_KPARAM_INFO
	.align		4
.L_424:
        /*0078*/ 	.byte	0x04, 0x17
        /*007a*/ 	.short	(.L_426 - .L_425)
.L_425:
        /*007c*/ 	.word	0x00000000
        /*0080*/ 	.short	0x0002
        /*0082*/ 	.short	0x0010
        /*0084*/ 	.byte	0x00, 0xf0, 0x21, 0x00


	//----- nvinfo : EIATTR_KPARAM_INFO
	.align		4
.L_426:
        /*0088*/ 	.byte	0x04, 0x17
        /*008a*/ 	.short	(.L_428 - .L_427)
.L_427:
        /*008c*/ 	.word	0x00000000
        /*0090*/ 	.short	0x0001
        /*0092*/ 	.short	0x0008
        /*0094*/ 	.byte	0x00, 0xf0, 0x21, 0x00


	//----- nvinfo : EIATTR_KPARAM_INFO
	.align		4
.L_428:
        /*0098*/ 	.byte	0x04, 0x17
        /*009a*/ 	.short	(.L_430 - .L_429)
.L_429:
        /*009c*/ 	.word	0x00000000
        /*00a0*/ 	.short	0x0000
        /*00a2*/ 	.short	0x0000
        /*00a4*/ 	.byte	0x00, 0xf0, 0x21, 0x00


	//----- nvinfo : EIATTR_SPARSE_MMA_MASK
	.align		4
.L_430:
        /*00a8*/ 	.byte	0x03, 0x50
        /*00aa*/ 	.short	0x0000


	//----- nvinfo : EIATTR_MAXREG_COUNT
	.align		4
        /*00ac*/ 	.byte	0x03, 0x1b
        /*00ae*/ 	.short	0x00ff


	//----- nvinfo : EIATTR_MERCURY_ISA_VERSION
	.align		4
        /*00b0*/ 	.byte	0x03, 0x5f
        /*00b2*/ 	.short	0x0101


	//----- nvinfo : EIATTR_VRC_CTA_INIT_COUNT
	.align		4
        /*00b4*/ 	.byte	0x02, 0x4a
	.zero		1
	.zero		1


	//----- nvinfo : EIATTR_EXIT_INSTR_OFFSETS
	.align		4
        /*00b8*/ 	.byte	0x04, 0x1c
        /*00ba*/ 	.short	(.L_432 - .L_431)


	//   ....[0]....
.L_431:
        /*00bc*/ 	.word	0x00000080


	//   ....[1]....
        /*00c0*/ 	.word	0x00000220


	//----- nvinfo : EIATTR_CBANK_PARAM_SIZE
	.align		4
.L_432:
        /*00c4*/ 	.byte	0x03, 0x19
        /*00c6*/ 	.short	0x0050


	//----- nvinfo : EIATTR_PARAM_CBANK
	.align		4
        /*00c8*/ 	.byte	0x04, 0x0a
        /*00ca*/ 	.short	(.L_434 - .L_433)
	.align		4
.L_433:
        /*00cc*/ 	.word	index@(.nv.constant0._Z22createBatchGemmBuffer3PPKhS1_S1_PhS2_S2_llll)
        /*00d0*/ 	.short	0x0380
        /*00d2*/ 	.short	0x0050


	//----- nvinfo : EIATTR_SW_WAR
	.align		4
.L_434:
        /*00d4*/ 	.byte	0x04, 0x36
        /*00d6*/ 	.short	(.L_436 - .L_435)
.L_435:
        /*00d8*/ 	.word	0x00000008
.L_436:


//--------------------- .nv.info._Z21createBatchGemmBufferPPKhPhll --------------------------
	.section	.nv.info._Z21createBatchGemmBufferPPKhPhll,"",@"SHT_CUDA_INFO"
	.sectionflags	@""
	.align	4


	//----- nvinfo : EIATTR_CUDA_API_VERSION
	.align		4
        /*0000*/ 	.byte	0x04, 0x37
        /*0002*/ 	.short	(.L_438 - .L_437)
.L_437:
        /*0004*/ 	.word	0x00000082


	//----- nvinfo : EIATTR_KPARAM_INFO
	.align		4
.L_438:
        /*0008*/ 	.byte	0x04, 0x17
        /*000a*/ 	.short	(.L_440 - .L_439)
.L_439:
        /*000c*/ 	.word	0x00000000
        /*0010*/ 	.short	0x0003
        /*0012*/ 	.short	0x0018
        /*0014*/ 	.byte	0x00, 0xf0, 0x21, 0x00


	//----- nvinfo : EIATTR_KPARAM_INFO
	.align		4
.L_440:
        /*0018*/ 	.byte	0x04, 0x17
        /*001a*/ 	.short	(.L_442 - .L_441)
.L_441:
        /*001c*/ 	.word	0x00000000
        /*0020*/ 	.short	0x0002
        /*0022*/ 	.short	0x0010
        /*0024*/ 	.byte	0x00, 0xf0, 0x21, 0x00


	//----- nvinfo : EIATTR_KPARAM_INFO
	.align		4
.L_442:
        /*0028*/ 	.byte	0x04, 0x17
        /*002a*/ 	.short	(.L_444 - .L_443)
.L_443:
        /*002c*/ 	.word	0x00000000
        /*0030*/ 	.short	0x0001
        /*0032*/ 	.short	0x0008
        /*0034*/ 	.byte	0x00, 0xf0, 0x21, 0x00


	//----- nvinfo : EIATTR_KPARAM_INFO
	.align		4
.L_444:
        /*0038*/ 	.byte	0x04, 0x17
        /*003a*/ 	.short	(.L_446 - .L_445)
.L_445:
        /*003c*/ 	.word	0x00000000
        /*0040*/ 	.short	0x0000
        /*0042*/ 	.short	0x0000
        /*0044*/ 	.byte	0x00, 0xf0, 0x21, 0x00


	//----- nvinfo : EIATTR_SPARSE_MMA_MASK
	.align		4
.L_446:
        /*0048*/ 	.byte	0x03, 0x50
        /*004a*/ 	.short	0x0000


	//----- nvinfo : EIATTR_MAXREG_COUNT
	.align		4
        /*004c*/ 	.byte	0x03, 0x1b
        /*004e*/ 	.short	0x00ff


	//----- nvinfo : EIATTR_MERCURY_ISA_VERSION
	.align		4
        /*0050*/ 	.byte	0x03, 0x5f
        /*0052*/ 	.short	0x0101


	//----- nvinfo : EIATTR_VRC_CTA_INIT_COUNT
	.align		4
        /*0054*/ 	.byte	0x02, 0x4a
	.zero		1
	.zero		1


	//----- nvinfo : EIATTR_EXIT_INSTR_OFFSETS
	.align		4
        /*0058*/ 	.byte	0x04, 0x1c
        /*005a*/ 	.short	(.L_448 - .L_447)


	//   ....[0]....
.L_447:
        /*005c*/ 	.word	0x00000080


	//   ....[1]....
        /*0060*/ 	.word	0x00000120


	//----- nvinfo : EIATTR_CBANK_PARAM_SIZE
	.align		4
.L_448:
        /*0064*/ 	.byte	0x03, 0x19
        /*0066*/ 	.short	0x0020


	//----- nvinfo : EIATTR_PARAM_CBANK
	.align		4
        /*0068*/ 	.byte	0x04, 0x0a
        /*006a*/ 	.short	(.L_450 - .L_449)
	.align		4
.L_449:
        /*006c*/ 	.word	index@(.nv.constant0._Z21createBatchGemmBufferPPKhPhll)
        /*0070*/ 	.short	0x0380
        /*0072*/ 	.short	0x0020


	//----- nvinfo : EIATTR_SW_WAR
	.align		4
.L_450:
        /*0074*/ 	.byte	0x04, 0x36
        /*0076*/ 	.short	(.L_452 - .L_451)
.L_451:
        /*0078*/ 	.word	0x00000008
.L_452:


//--------------------- .nv.callgraph             --------------------------
	.section	.nv.callgraph,"",@"SHT_CUDA_CALLGRAPH"
	.align	4
	.sectionentsize	8
	.align		4
        /*0000*/ 	.word	0x00000000
	.align		4
        /*0004*/ 	.word	0xffffffff
	.align		4
        /*0008*/ 	.word	0x00000000
	.align		4
        /*000c*/ 	.word	0xfffffffe
	.align		4
        /*0010*/ 	.word	0x00000000
	.align		4
        /*0014*/ 	.word	0xfffffffd
	.align		4
        /*0018*/ 	.word	0x00000000
	.align		4
        /*001c*/ 	.word	0xfffffffc


//--------------------- .nv.constant4             --------------------------
	.section	.nv.constant4,"a",@progbits
	.align	8
	.align		8
.nv.constant4:
        /*0000*/ 	.dword	__T20
	.align		8
        /*0008*/ 	.dword	__T21
	.align		8
        /*0010*/ 	.dword	__T22
	.align		8
        /*0018*/ 	.dword	__T23
	.align		8
        /*0020*/ 	.dword	__T24


//--------------------- .text._Z22createBatchGemmBuffer3PPKdS1_S1_PdS2_S2_llll --------------------------
	.section	.text._Z22createBatchGemmBuffer3PPKdS1_S1_PdS2_S2_llll,"ax",@progbits
	.align	128
        .global         _Z22createBatchGemmBuffer3PPKdS1_S1_PdS2_S2_llll
        .type           _Z22createBatchGemmBuffer3PPKdS1_S1_PdS2_S2_llll,@function
        .size           _Z22createBatchGemmBuffer3PPKdS1_S1_PdS2_S2_llll,(.L_x_16 - _Z22createBatchGemmBuffer3PPKdS1_S1_PdS2_S2_llll)
        .other          _Z22createBatchGemmBuffer3PPKdS1_S1_PdS2_S2_llll,@"STO_CUDA_ENTRY STV_DEFAULT"
_Z22createBatchGemmBuffer3PPKdS1_S1_PdS2_S2_llll:
.text._Z22createBatchGemmBuffer3PPKdS1_S1_PdS2_S2_llll:
[----:B------:R-:W-:Y:S01]  /*0000*/  LDC R1, c[0x0][0x37c] ;  /* 0x0000df00ff017b82 */ /* 0x000fe20000000800 */
[----:B------:R-:W0:Y:S07]  /*0010*/  S2R R0, SR_TID.X ;  /* 0x0000000000007919 */ /* 0x000e2e0000002100 */
[----:B------:R-:W0:Y:S01]  /*0020*/  S2UR UR4, SR_CTAID.X ;  /* 0x00000000000479c3 */ /* 0x000e220000002500 */
[----:B------:R-:W1:Y:S07]  /*0030*/  LDCU.64 UR6, c[0x0][0x3c8] ;  /* 0x00007900ff0677ac */ /* 0x000e6e0008000a00 */
[----:B------:R-:W0:Y:S02]  /*0040*/  LDC R11, c[0x0][0x360] ;  /* 0x0000d800ff0b7b82 */ /* 0x000e240000000800 */
[----:B0-----:R-:W-:-:S05]  /*0050*/  IMAD R11, R11, UR4, R0 ;  /* 0x000000040b0b7c24 */ /* 0x001fca000f8e0200 */
[----:B-1----:R-:W-:-:S04]  /*0060*/  ISETP.GE.U32.AND P0, PT, R11, UR6, PT ;  /* 0x000000060b007c0c */ /* 0x002fc8000bf06070 */
[----:B------:R-:W-:-:S13]  /*0070*/  ISETP.GE.AND.EX P0, PT, RZ, UR7, PT, P0 ;  /* 0x00000007ff007c0c */ /* 0x000fda000bf06300 */
[----:B------:R-:W-:Y:S05]  /*0080*/  @P0 EXIT ;  /* 0x000000000000094d */ /* 0x000fea0003800000 */
[----:B------:R-:W0:Y:S01]  /*0090*/  LDCU.128 UR4, c[0x0][0x3b0] ;  /* 0x00007600ff0477ac */ /* 0x000e220008000c00 */
[C---:B------:R-:W-:Y:S01]  /*00a0*/  IMAD.SHL.U32 R12, R11.reuse, 0x8, RZ ;  /* 0x000000080b0c7824 */ /* 0x040fe200078e00ff */
[----:B------:R-:W-:Y:S01]  /*00b0*/  SHF.R.U32.HI R0, RZ, 0x1d, R11 ;  /* 0x0000001dff007819 */ /* 0x000fe2000001160b */
[----:B------:R-:W1:Y:S01]  /*00c0*/  LDCU.128 UR20, c[0x0][0x390] ;  /* 0x00007200ff1477ac */ /* 0x000e620008000c00 */
[----:B------:R-:W2:Y:S01]  /*00d0*/  LDCU.128 UR8, c[0x0][0x380] ;  /* 0x00007000ff0877ac */ /* 0x000ea20008000c00 */
[----:B------:R-:W3:Y:S01]  /*00e0*/  LDCU.64 UR16, c[0x0][0x3c0] ;  /* 0x00007800ff1077ac */ /* 0x000ee20008000a00 */
[----:B------:R-:W4:Y:S01]  /*00f0*/  LDCU.128 UR12, c[0x0][0x3a0] ;  /* 0x00007400ff0c77ac */ /* 0x000f220008000c00 */
[----:B0-----:R-:W-:-:S04]  /*0100*/  IMAD.WIDE.U32 R8, R11, UR4, RZ ;  /* 0x000000040b087c25 */ /* 0x001fc8000f8e00ff */
[C---:B------:R-:W-:Y:S01]  /*0110*/  IMAD R5, R11.reuse, UR5, R9 ;  /* 0x000000050b057c24 */ /* 0x040fe2000f8e0209 */
[----:B-1----:R-:W-:Y:S01]  /*0120*/  LEA R4, P0, R8, UR22, 0x3 ;  /* 0x0000001608047c11 */ /* 0x002fe2000f8018ff */
[----:B------:R-:W0:Y:S01]  /*0130*/  LDCU.64 UR4, c[0x0][0x358] ;  /* 0x00006b00ff0477ac */ /* 0x000e220008000a00 */
[C---:B------:R-:W-:Y:S01]  /*0140*/  IMAD.WIDE.U32 R2, R11.reuse, UR6, RZ ;  /* 0x000000060b027c25 */ /* 0x040fe2000f8e00ff */
[----:B------:R-:W-:Y:S02]  /*0150*/  IADD3 R16, P1, PT, R12, UR20, RZ ;  /* 0x000000140c107c10 */ /* 0x000fe4000ff3e0ff */
[----:B------:R-:W-:Y:S01]  /*0160*/  LEA.HI.X R5, R8, UR23, R5, 0x3, P0 ;  /* 0x0000001708057c11 */ /* 0x000fe200080f1c05 */
[C---:B------:R-:W-:Y:S01]  /*0170*/  IMAD R15, R11.reuse, UR7, R3 ;  /* 0x000000070b0f7c24 */ /* 0x040fe2000f8e0203 */
[C---:B--2---:R-:W-:Y:S01]  /*0180*/  IADD3 R8, P2, PT, R12.reuse, UR8, RZ ;  /* 0x000000080c087c10 */ /* 0x044fe2000ff5e0ff */
[----:B---3--:R-:W-:Y:S01]  /*0190*/  IMAD.WIDE.U32 R6, R11, UR16, RZ ;  /* 0x000000100b067c25 */ /* 0x008fe2000f8e00ff */
[----:B------:R-:W-:-:S02]  /*01a0*/  IADD3 R12, P0, PT, R12, UR10, RZ ;  /* 0x0000000a0c0c7c10 */ /* 0x000fc4000ff1e0ff */
[----:B------:R-:W-:Y:S01]  /*01b0*/  IADD3.X R9, PT, PT, R0, UR9, RZ, P2, !PT ;  /* 0x0000000900097c10 */ /* 0x000fe200097fe4ff */
[----:B------:R-:W-:Y:S01]  /*01c0*/  IMAD R3, R11, UR17, R7 ;  /* 0x000000110b037c24 */ /* 0x000fe2000f8e0207 */
[----:B----4-:R-:W-:Y:S02]  /*01d0*/  LEA R10, P2, R2, UR12, 0x3 ;  /* 0x0000000c020a7c11 */ /* 0x010fe4000f8418ff */
[----:B------:R-:W-:Y:S02]  /*01e0*/  LEA R14, P3, R6, UR14, 0x3 ;  /* 0x0000000e060e7c11 */ /* 0x000fe4000f8618ff */
[----:B------:R-:W-:Y:S02]  /*01f0*/  IADD3.X R13, PT, PT, R0, UR11, RZ, P0, !PT ;  /* 0x0000000b000d7c10 */ /* 0x000fe400087fe4ff */
[----:B------:R-:W-:Y:S01]  /*0200*/  LEA.HI.X R11, R2, UR13, R15, 0x3, P2 ;  /* 0x0000000d020b7c11 */ /* 0x000fe200090f1c0f */
[----:B0-----:R-:W-:Y:S01]  /*0210*/  STG.E.64 desc[UR4][R8.64], R4 ;  /* 0x0000000408007986 */ /* 0x001fe2000c101b04 */
[----:B------:R-:W-:-:S02]  /*0220*/  IADD3.X R17, PT, PT, R0, UR21, RZ, P1, !PT ;  /* 0x0000001500117c10 */ /* 0x000fc40008ffe4ff */
[----:B------:R-:W-:Y:S01]  /*0230*/  LEA.HI.X R15, R6, UR15, R3, 0x3, P3 ;  /* 0x0000000f060f7c11 */ /* 0x000fe200098f1c03 */
[----:B------:R-:W-:Y:S04]  /*0240*/  STG.E.64 desc[UR4][R12.64], R10 ;  /* 0x0000000a0c007986 */ /* 0x000fe8000c101b04 */
[----:B------:R-:W-:Y:S01]  /*0250*/  STG.E.64 desc[UR4][R16.64], R14 ;  /* 0x0000000e10007986 */ /* 0x000fe2000c101b04 */
[----:B------:R-:W-:Y:S05]  /*0260*/  EXIT ;  /* 0x000000000000794d */ /* 0x000fea0003800000 */
.L_x_0:
[----:B------:R-:W-:-:S00]  /*0270*/  BRA `(.L_x_0) ;  /* 0xfffffffc00fc7947 */ /* 0x000fc0000383ffff */
[----:B------:R-:W-:-:S00]  /*0280*/  NOP ;  /* 0x0000000000007918 */ /* 0x000fc00000000000 */
[----:B------:R-:W-:-:S00]  /*0290*/  NOP ;  /* 0x0000000000007918 */ /* 0x000fc00000000000 */
[----:B------:R-:W-:-:S00]  /*02a0*/  NOP ;  /* 0x0000000000007918 */ /* 0x000fc00000000000 */
[----:B------:R-:W-:-:S00]  /*02b0*/  NOP ;  /* 0x0000000000007918 */ /* 0x000fc00000000000 */
[----:B------:R-:W-:-:S00]  /*02c0*/  NOP ;  /* 0x0000000000007918 */ /* 0x000fc00000000000 */
[----:B------:R-:W-:-:S00]  /*02d0*/  NOP ;  /* 0x0000000000007918 */ /* 0x000fc00000000000 */
[----:B------:R-:W-:-:S00]  /*02e0*/  NOP ;  /* 0x0000000000007918 */ /* 0x000fc00000000000 */
[----:B------:R-:W-:-:S00]  /*02f0*/  NOP ;  /* 0x0000000000007918 */ /* 0x000fc00000000000 */
.L_x_16:


//--------------------- .text._Z21createBatchGemmBufferPPKdPdll --------------------------
	.section	.text._Z21createBatchGemmBufferPPKdPdll,"ax",@progbits
	.align	128
        .global         _Z21createBatchGemmBufferPPKdPdll
        .type           _Z21createBatchGemmBufferPPKdPdll,@function
        .size           _Z21createBatchGemmBufferPPKdPdll,(.L_x_17 - _Z21createBatchGemmBufferPPKdPdll)
        .other          _Z21createBatchGemmBufferPPKdPdll,@"STO_CUDA_ENTRY STV_DEFAULT"
_Z21createBatchGemmBufferPPKdPdll:
.text._Z21createBatchGemmBufferPPKdPdll:
        /* <DEDUP_REMOVED lines=9> */
[----:B------:R-:W0:Y:S01]  /*0090*/  LDCU.64 UR6, c[0x0][0x390] ;  /* 0x00007200ff0677ac */ /* 0x000e220008000a00 */
[----:B------:R-:W1:Y:S01]  /*00a0*/  LDCU.128 UR8, c[0x0][0x380] ;  /* 0x00007000ff0877ac */ /* 0x000e620008000c00 */
[----:B------:R-:W2:Y:S01]  /*00b0*/  LDCU.64 UR4, c[0x0][0x358] ;  /* 0x00006b00ff0477ac */ /* 0x000ea20008000a00 */
[C---:B0-----:R-:W-:Y:S01]  /*00c0*/  IMAD.WIDE.U32 R2, R5.reuse, UR6, RZ ;  /* 0x0000000605027c25 */ /* 0x041fe2000f8e00ff */
[----:B-1----:R-:W-:-:S03]  /*00d0*/  LEA R6, P1, R5, UR8, 0x3 ;  /* 0x0000000805067c11 */ /* 0x002fc6000f8218ff */
[C---:B------:R-:W-:Y:S01]  /*00e0*/  IMAD R3, R5.reuse, UR7, R3 ;  /* 0x0000000705037c24 */ /* 0x040fe2000f8e0203 */
[C---:B------:R-:W-:Y:S02]  /*00f0*/  LEA R4, P0, R2.reuse, UR10, 0x3 ;  /* 0x0000000a02047c11 */ /* 0x040fe4000f8018ff */
[----:B------:R-:W-:Y:S02]  /*0100*/  LEA.HI.X R7, R5, UR9, RZ, 0x3, P1 ;  /* 0x0000000905077c11 */ /* 0x000fe400088f1cff */
[----:B------:R-:W-:-:S05]  /*0110*/  LEA.HI.X R5, R2, UR11, R3, 0x3, P0 ;  /* 0x0000000b02057c11 */ /* 0x000fca00080f1c03 */
[----:B--2---:R-:W-:Y:S01]  /*0120*/  STG.E.64 desc[UR4][R6.64], R4 ;  /* 0x0000000406007986 */ /* 0x004fe2000c101b04 */
[----:B------:R-:W-:Y:S05]  /*0130*/  EXIT ;  /* 0x000000000000794d */ /* 0x000fea0003800000 */
.L_x_1:
        /* <DEDUP_REMOVED lines=12> */
.L_x_17:


//--------------------- .text._Z22createBatchGemmBuffer3PPKfS1_S1_PfS2_S2_llll --------------------------
	.section	.text._Z22createBatchGemmBuffer3PPKfS1_S1_PfS2_S2_llll,"ax",@progbits
	.align	128
        .global         _Z22createBatchGemmBuffer3PPKfS1_S1_PfS2_S2_llll
        .type           _Z22createBatchGemmBuffer3PPKfS1_S1_PfS2_S2_llll,@function
        .size           _Z22createBatchGemmBuffer3PPKfS1_S1_PfS2_S2_llll,(.L_x_18 - _Z22createBatchGemmBuffer3PPKfS1_S1_PfS2_S2_llll)
        .other          _Z22createBatchGemmBuffer3PPKfS1_S1_PfS2_S2_llll,@"STO_CUDA_ENTRY STV_DEFAULT"
_Z22createBatchGemmBuffer3PPKfS1_S1_PfS2_S2_llll:
.text._Z22createBatchGemmBuffer3PPKfS1_S1_PfS2_S2_llll:
        /* <DEDUP_REMOVED lines=39> */
.L_x_2:
        /* <DEDUP_REMOVED lines=9> */
.L_x_18:


//--------------------- .text._Z21createBatchGemmBufferPPKfPfll --------------------------
	.section	.text._Z21createBatchGemmBufferPPKfPfll,"ax",@progbits
	.align	128
        .global         _Z21createBatchGemmBufferPPKfPfll
        .type           _Z21createBatchGemmBufferPPKfPfll,@function
        .size           _Z21createBatchGemmBufferPPKfPfll,(.L_x_19 - _Z21createBatchGemmBufferPPKfPfll)
        .other          _Z21createBatchGemmBufferPPKfPfll,@"STO_CUDA_ENTRY STV_DEFAULT"
_Z21createBatchGemmBufferPPKfPfll:
.text._Z21createBatchGemmBufferPPKfPfll:
        /* <DEDUP_REMOVED lines=20> */
.L_x_3:
        /* <DEDUP_REMOVED lines=12> */
.L_x_19:


//--------------------- .text._Z22createBatchGemmBuffer3PPKN3c104HalfES3_S3_PS0_S4_S4_llll --------------------------
	.section	.text._Z22createBatchGemmBuffer3PPKN3c104HalfES3_S3_PS0_S4_S4_llll,"ax",@progbits
	.align	128
        .global         _Z22createBatchGemmBuffer3PPKN3c104HalfES3_S3_PS0_S4_S4_llll
        .type           _Z22createBatchGemmBuffer3PPKN3c104HalfES3_S3_PS0_S4_S4_llll,@function
        .size           _Z22createBatchGemmBuffer3PPKN3c104HalfES3_S3_PS0_S4_S4_llll,(.L_x_20 - _Z22createBatchGemmBuffer3PPKN3c104HalfES3_S3_PS0_S4_S4_llll)
        .other          _Z22createBatchGemmBuffer3PPKN3c104HalfES3_S3_PS0_S4_S4_llll,@"STO_CUDA_ENTRY STV_DEFAULT"
_Z22createBatchGemmBuffer3PPKN3c104HalfES3_S3_PS0_S4_S4_llll:
.text._Z22createBatchGemmBuffer3PPKN3c104HalfES3_S3_PS0_S4_S4_llll:
        /* <DEDUP_REMOVED lines=39> */
.L_x_4:
        /* <DEDUP_REMOVED lines=9> */
.L_x_20:


//--------------------- .text._Z21createBatchGemmBufferPPKN3c104HalfEPS0_ll --------------------------
	.section	.text._Z21createBatchGemmBufferPPKN3c104HalfEPS0_ll,"ax",@progbits
	.align	128
        .global         _Z21createBatchGemmBufferPPKN3c104HalfEPS0_ll
        .type           _Z21createBatchGemmBufferPPKN3c104HalfEPS0_ll,@function
        .size           _Z21createBatchGemmBufferPPKN3c104HalfEPS0_ll,(.L_x_21 - _Z21createBatchGemmBufferPPKN3c104HalfEPS0_ll)
        .other          _Z21createBatchGemmBufferPPKN3c104HalfEPS0_ll,@"STO_CUDA_ENTRY STV_DEFAULT"
_Z21createBatchGemmBufferPPKN3c104HalfEPS0_ll:
.text._Z21createBatchGemmBufferPPKN3c104HalfEPS0_ll:
        /* <DEDUP_REMOVED lines=20> */
.L_x_5:
        /* <DEDUP_REMOVED lines=12> */
.L_x_21:


//--------------------- .text._Z22createBatchGemmBuffer3PPKlS1_S1_PlS2_S2_llll --------------------------
	.section	.text._Z22createBatchGemmBuffer3PPKlS1_S1_PlS2_S2_llll,"ax",@progbits
	.align	128
        .global         _Z22createBatchGemmBuffer3PPKlS1_S1_PlS2_S2_llll
        .type           _Z22createBatchGemmBuffer3PPKlS1_S1_PlS2_S2_llll,@function
        .size           _Z22createBatchGemmBuffer3PPKlS1_S1_PlS2_S2_llll,(.L_x_22 - _Z22createBatchGemmBuffer3PPKlS1_S1_PlS2_S2_llll)
        .other          _Z22createBatchGemmBuffer3PPKlS1_S1_PlS2_S2_llll,@"STO_CUDA_ENTRY STV_DEFAULT"
_Z22createBatchGemmBuffer3PPKlS1_S1_PlS2_S2_llll:
.text._Z22createBatchGemmBuffer3PPKlS1_S1_PlS2_S2_llll:
        /* <DEDUP_REMOVED lines=39> */
.L_x_6:
        /* <DEDUP_REMOVED lines=9> */
.L_x_22:


//--------------------- .text._Z21createBatchGemmBufferPPKlPlll --------------------------
	.section	.text._Z21createBatchGemmBufferPPKlPlll,"ax",@progbits
	.align	128
        .global         _Z21createBatchGemmBufferPPKlPlll
        .type           _Z21createBatchGemmBufferPPKlPlll,@function
        .size           _Z21createBatchGemmBufferPPKlPlll,(.L_x_23 - _Z21createBatchGemmBufferPPKlPlll)
        .other          _Z21createBatchGemmBufferPPKlPlll,@"STO_CUDA_ENTRY STV_DEFAULT"
_Z21createBatchGemmBufferPPKlPlll:
.text._Z21createBatchGemmBufferPPKlPlll:
        /* <DEDUP_REMOVED lines=20> */
.L_x_7:
        /* <DEDUP_REMOVED lines=12> */
.L_x_23:


//--------------------- .text._Z22createBatchGemmBuffer3PPKiS1_S1_PiS2_S2_llll --------------------------
	.section	.text._Z22createBatchGemmBuffer3PPKiS1_S1_PiS2_S2_llll,"ax",@progbits
	.align	128
        .global         _Z22createBatchGemmBuffer3PPKiS1_S1_PiS2_S2_llll
        .type           _Z22createBatchGemmBuffer3PPKiS1_S1_PiS2_S2_llll,@function
        .size           _Z22createBatchGemmBuffer3PPKiS1_S1_PiS2_S2_llll,(.L_x_24 - _Z22createBatchGemmBuffer3PPKiS1_S1_PiS2_S2_llll)
        .other          _Z22createBatchGemmBuffer3PPKiS1_S1_PiS2_S2_llll,@"STO_CUDA_ENTRY STV_DEFAULT"
_Z22createBatchGemmBuffer3PPKiS1_S1_PiS2_S2_llll:
.text._Z22createBatchGemmBuffer3PPKiS1_S1_PiS2_S2_llll:
        /* <DEDUP_REMOVED lines=39> */
.L_x_8:
        /* <DEDUP_REMOVED lines=9> */
.L_x_24:


//--------------------- .text._Z21createBatchGemmBufferPPKiPill --------------------------
	.section	.text._Z21createBatchGemmBufferPPKiPill,"ax",@progbits
	.align	128
        .global         _Z21createBatchGemmBufferPPKiPill
        .type           _Z21createBatchGemmBufferPPKiPill,@function
        .size           _Z21createBatchGemmBufferPPKiPill,(.L_x_25 - _Z21createBatchGemmBufferPPKiPill)
        .other          _Z21createBatchGemmBufferPPKiPill,@"STO_CUDA_ENTRY STV_DEFAULT"
_Z21createBatchGemmBufferPPKiPill:
.text._Z21createBatchGemmBufferPPKiPill:
        /* <DEDUP_REMOVED lines=20> */
.L_x_9:
        /* <DEDUP_REMOVED lines=12> */
.L_x_25:


//--------------------- .text._Z22createBatchGemmBuffer3PPKsS1_S1_PsS2_S2_llll --------------------------
	.section	.text._Z22createBatchGemmBuffer3PPKsS1_S1_PsS2_S2_llll,"ax",@progbits
	.align	128
        .global         _Z22createBatchGemmBuffer3PPKsS1_S1_PsS2_S2_llll
        .type           _Z22createBatchGemmBuffer3PPKsS1_S1_PsS2_S2_llll,@function
        .size           _Z22createBatchGemmBuffer3PPKsS1_S1_PsS2_S2_llll,(.L_x_26 - _Z22createBatchGemmBuffer3PPKsS1_S1_PsS2_S2_llll)
        .other          _Z22createBatchGemmBuffer3PPKsS1_S1_PsS2_S2_llll,@"STO_CUDA_ENTRY STV_DEFAULT"
_Z22createBatchGemmBuffer3PPKsS1_S1_PsS2_S2_llll:
.text._Z22createBatchGemmBuffer3PPKsS1_S1_PsS2_S2_llll:
        /* <DEDUP_REMOVED lines=39> */
.L_x_10:
        /* <DEDUP_REMOVED lines=9> */
.L_x_26:


//--------------------- .text._Z21createBatchGemmBufferPPKsPsll --------------------------
	.section	.text._Z21createBatchGemmBufferPPKsPsll,"ax",@progbits
	.align	128
        .global         _Z21createBatchGemmBufferPPKsPsll
        .type           _Z21createBatchGemmBufferPPKsPsll,@function
        .size           _Z21createBatchGemmBufferPPKsPsll,(.L_x_27 - _Z21createBatchGemmBufferPPKsPsll)
        .other          _Z21createBatchGemmBufferPPKsPsll,@"STO_CUDA_ENTRY STV_DEFAULT"
_Z21createBatchGemmBufferPPKsPsll:
.text._Z21createBatchGemmBufferPPKsPsll:
        /* <DEDUP_REMOVED lines=20> */
.L_x_11:
        /* <DEDUP_REMOVED lines=12> */
.L_x_27:


//--------------------- .text._Z22createBatchGemmBuffer3PPKaS1_S1_PaS2_S2_llll --------------------------
	.section	.text._Z22createBatchGemmBuffer3PPKaS1_S1_PaS2_S2_llll,"ax",@progbits
	.align	128
        .global         _Z22createBatchGemmBuffer3PPKaS1_S1_PaS2_S2_llll
        .type           _Z22createBatchGemmBuffer3PPKaS1_S1_PaS2_S2_llll,@function
        .size           _Z22createBatchGemmBuffer3PPKaS1_S1_PaS2_S2_llll,(.L_x_28 - _Z22createBatchGemmBuffer3PPKaS1_S1_PaS2_S2_llll)
        .other          _Z22createBatchGemmBuffer3PPKaS1_S1_PaS2_S2_llll,@"STO_CUDA_ENTRY STV_DEFAULT"
_Z22createBatchGemmBuffer3PPKaS1_S1_PaS2_S2_llll:
.text._Z22createBatchGemmBuffer3PPKaS1_S1_PaS2_S2_llll:
        /* <DEDUP_REMOVED lines=9> */
[----:B------:R-:W0:Y:S01]  /*0090*/  LDC.64 R2, c[0x0][0x398] ;  /* 0x0000e600ff027b82 */ /* 0x000e220000000a00 */
[----:B------:R-:W0:Y:S01]  /*00a0*/  LDCU.128 UR8, c[0x0][0x3b0] ;  /* 0x00007600ff0877ac */ /* 0x000e220008000c00 */
[C---:B------:R-:W-:Y:S01]  /*00b0*/  IMAD.SHL.U32 R12, R13.reuse, 0x8, RZ ;  /* 0x000000080d0c7824 */ /* 0x040fe200078e00ff */
[----:B------:R-:W-:Y:S01]  /*00c0*/  SHF.R.U32.HI R0, RZ, 0x1d, R13 ;  /* 0x0000001dff007819 */ /* 0x000fe2000001160d */
[----:B------:R-:W1:Y:S04]  /*00d0*/  LDCU.128 UR12, c[0x0][0x380] ;  /* 0x00007000ff0c77ac */ /* 0x000e680008000c00 */
[----:B------:R-:W2:Y:S01]  /*00e0*/  LDC.64 R6, c[0x0][0x3a0] ;  /* 0x0000e800ff067b82 */ /* 0x000ea20000000a00 */
[----:B------:R-:W3:Y:S01]  /*00f0*/  LDCU.64 UR6, c[0x0][0x3c0] ;  /* 0x00007800ff0677ac */ /* 0x000ee20008000a00 */
[----:B------:R-:W4:Y:S06]  /*0100*/  LDCU.64 UR16, c[0x0][0x390] ;  /* 0x00007200ff1077ac */ /* 0x000f2c0008000a00 */
[----:B------:R-:W3:Y:S01]  /*0110*/  LDC.64 R10, c[0x0][0x3a8] ;  /* 0x0000ea00ff0a7b82 */ /* 0x000ee20000000a00 */
[----:B------:R-:W5:Y:S01]  /*0120*/  LDCU.64 UR4, c[0x0][0x358] ;  /* 0x00006b00ff0477ac */ /* 0x000f620008000a00 */
[C---:B-1----:R-:W-:Y:S01]  /*0130*/  IADD3 R4, P0, PT, R12.reuse, UR12, RZ ;  /* 0x0000000c0c047c10 */ /* 0x042fe2000ff1e0ff */
[----:B0-----:R-:W-:Y:S01]  /*0140*/  IMAD.WIDE.U32 R2, R13, UR8, R2 ;  /* 0x000000080d027c25 */ /* 0x001fe2000f8e0002 */
[----:B------:R-:W-:-:S02]  /*0150*/  IADD3 R8, P1, PT, R12, UR14, RZ ;  /* 0x0000000e0c087c10 */ /* 0x000fc4000ff3e0ff */
[C---:B------:R-:W-:Y:S01]  /*0160*/  IADD3.X R5, PT, PT, R0.reuse, UR13, RZ, P0, !PT ;  /* 0x0000000d00057c10 */ /* 0x040fe200087fe4ff */
[C---:B------:R-:W-:Y:S01]  /*0170*/  IMAD R3, R13.reuse, UR9, R3 ;  /* 0x000000090d037c24 */ /* 0x040fe2000f8e0203 */
[----:B------:R-:W-:Y:S02]  /*0180*/  IADD3.X R9, PT, PT, R0, UR15, RZ, P1, !PT ;  /* 0x0000000f00097c10 */ /* 0x000fe40008ffe4ff */
[----:B----4-:R-:W-:Y:S01]  /*0190*/  IADD3 R12, P2, PT, R12, UR16, RZ ;  /* 0x000000100c0c7c10 */ /* 0x010fe2000ff5e0ff */
[C---:B--2---:R-:W-:Y:S01]  /*01a0*/  IMAD.WIDE.U32 R6, R13.reuse, UR10, R6 ;  /* 0x0000000a0d067c25 */ /* 0x044fe2000f8e0006 */
[----:B-----5:R-:W-:Y:S03]  /*01b0*/  STG.E.64 desc[UR4][R4.64], R2 ;  /* 0x0000000204007986 */ /* 0x020fe6000c101b04 */
[C---:B------:R-:W-:Y:S02]  /*01c0*/  IMAD R7, R13.reuse, UR11, R7 ;  /* 0x0000000b0d077c24 */ /* 0x040fe4000f8e0207 */
[----:B---3--:R-:W-:-:S03]  /*01d0*/  IMAD.WIDE.U32 R10, R13, UR6, R10 ;  /* 0x000000060d0a7c25 */ /* 0x008fc6000f8e000a */
[----:B------:R-:W-:Y:S01]  /*01e0*/  STG.E.64 desc[UR4][R8.64], R6 ;  /* 0x0000000608007986 */ /* 0x000fe2000c101b04 */
[----:B------:R-:W-:Y:S01]  /*01f0*/  IMAD R11, R13, UR7, R11 ;  /* 0x000000070d0b7c24 */ /* 0x000fe2000f8e020b */
[----:B------:R-:W-:-:S05]  /*0200*/  IADD3.X R13, PT, PT, R0, UR17, RZ, P2, !PT ;  /* 0x00000011000d7c10 */ /* 0x000fca00097fe4ff */
[----:B------:R-:W-:Y:S01]  /*0210*/  STG.E.64 desc[UR4][R12.64], R10 ;  /* 0x0000000a0c007986 */ /* 0x000fe2000c101b04 */
[----:B------:R-:W-:Y:S05]  /*0220*/  EXIT ;  /* 0x000000000000794d */ /* 0x000fea0003800000 */
.L_x_12:
        /* <DEDUP_REMOVED lines=13> */
.L_x_28:


//--------------------- .text._Z21createBatchGemmBufferPPKaPall --------------------------
	.section	.text._Z21createBatchGemmBufferPPKaPall,"ax",@progbits
	.align	128
        .global         _Z21createBatchGemmBufferPPKaPall
        .type           _Z21createBatchGemmBufferPPKaPall,@function
        .size           _Z21createBatchGemmBufferPPKaPall,(.L_x_29 - _Z21createBatchGemmBufferPPKaPall)
        .other          _Z21createBatchGemmBufferPPKaPall,@"STO_CUDA_ENTRY STV_DEFAULT"
_Z21createBatchGemmBufferPPKaPall:
.text._Z21createBatchGemmBufferPPKaPall:
        /* <DEDUP_REMOVED lines=10> */
[----:B------:R-:W0:Y:S01]  /*00a0*/  LDCU.64 UR6, c[0x0][0x390] ;  /* 0x00007200ff0677ac */ /* 0x000e220008000a00 */
[----:B------:R-:W1:Y:S01]  /*00b0*/  LDCU.64 UR8, c[0x0][0x380] ;  /* 0x00007000ff0877ac */ /* 0x000e620008000a00 */
[----:B------:R-:W2:Y:S01]  /*00c0*/  LDCU.64 UR4, c[0x0][0x358] ;  /* 0x00006b00ff0477ac */ /* 0x000ea20008000a00 */
[C---:B-1----:R-:W-:Y:S01]  /*00d0*/  LEA R4, P0, R5.reuse, UR8, 0x3 ;  /* 0x0000000805047c11 */ /* 0x042fe2000f8018ff */
[----:B0-----:R-:W-:-:S04]  /*00e0*/  IMAD.WIDE.U32 R2, R5, UR6, R2 ;  /* 0x0000000605027c25 */ /* 0x001fc8000f8e0002 */
[C---:B------:R-:W-:Y:S01]  /*00f0*/  IMAD R3, R5.reuse, UR7, R3 ;  /* 0x0000000705037c24 */ /* 0x040fe2000f8e0203 */
[----:B------:R-:W-:-:S05]  /*0100*/  LEA.HI.X R5, R5, UR9, RZ, 0x3, P0 ;  /* 0x0000000905057c11 */ /* 0x000fca00080f1cff */
[----:B--2---:R-:W-:Y:S01]  /*0110*/  STG.E.64 desc[UR4][R4.64], R2 ;  /* 0x0000000204007986 */ /* 0x004fe2000c101b04 */
[----:B------:R-:W-:Y:S05]  /*0120*/  EXIT ;  /* 0x000000000000794d */ /* 0x000fea0003800000 */
.L_x_13:
        /* <DEDUP_REMOVED lines=13> */
.L_x_29:


//--------------------- .text._Z22createBatchGemmBuffer3PPKhS1_S1_PhS2_S2_llll --------------------------
	.section	.text._Z22createBatchGemmBuffer3PPKhS1_S1_PhS2_S2_llll,"ax",@progbits
	.align	128
        .global         _Z22createBatchGemmBuffer3PPKhS1_S1_PhS2_S2_llll
        .type           _Z22createBatchGemmBuffer3PPKhS1_S1_PhS2_S2_llll,@function
        .size           _Z22createBatchGemmBuffer3PPKhS1_S1_PhS2_S2_llll,(.L_x_30 - _Z22createBatchGemmBuffer3PPKhS1_S1_PhS2_S2_llll)
        .other          _Z22createBatchGemmBuffer3PPKhS1_S1_PhS2_S2_llll,@"STO_CUDA_ENTRY STV_DEFAULT"
_Z22createBatchGemmBuffer3PPKhS1_S1_PhS2_S2_llll:
.text._Z22createBatchGemmBuffer3PPKhS1_S1_PhS2_S2_llll:
        /* <DEDUP_REMOVED lines=35> */
.L_x_14:
        /* <DEDUP_REMOVED lines=13> */
.L_x_30:


//--------------------- .text._Z21createBatchGemmBufferPPKhPhll --------------------------
	.section	.text._Z21createBatchGemmBufferPPKhPhll,"ax",@progbits
	.align	128
        .global         _Z21createBatchGemmBufferPPKhPhll
        .type           _Z21createBatchGemmBufferPPKhPhll,@function
        .size           _Z21createBatchGemmBufferPPKhPhll,(.L_x_31 - _Z21createBatchGemmBufferPPKhPhll)
        .other          _Z21createBatchGemmBufferPPKhPhll,@"STO_CUDA_ENTRY STV_DEFAULT"
_Z21createBatchGemmBufferPPKhPhll:
.text._Z21createBatchGemmBufferPPKhPhll:
        /* <DEDUP_REMOVED lines=19> */
.L_x_15:
        /* <DEDUP_REMOVED lines=13> */
.L_x_31:


//--------------------- .nv.global.init           --------------------------
	.section	.nv.global.init,"aw",@progbits
.nv.global.init:
	.type		__T23,@object
	.size		__T23,(__T24 - __T23)
__T23:
        /*0000*/ 	.byte	0x54, 0x20, 0x70, 0x6f, 0x77, 0x69, 0x28, 0x54, 0x2c, 0x20, 0x54, 0x29, 0x20, 0x5b, 0x77, 0x69
        /*0010*/ 	.byte	0x74, 0x68, 0x20, 0x54, 0x20, 0x3d, 0x20, 0x69, 0x6e, 0x74, 0x5d, 0x00
	.type		__T24,@object
	.size		__T24,(__T22 - __T24)
__T24:
        /*001c*/ 	.byte	0x54, 0x20, 0x70, 0x6f, 0x77, 0x69, 0x28, 0x54, 0x2c, 0x20, 0x54, 0x29, 0x20, 0x5b, 0x77, 0x69
        /*002c*/ 	.byte	0x74, 0x68, 0x20, 0x54, 0x20, 0x3d, 0x20, 0x6c, 0x6f, 0x6e, 0x67, 0x5d, 0x00
	.type		__T22,@object
	.size		__T22,(__T21 - __T22)
__T22:
        /*0039*/ 	.byte	0x54, 0x20, 0x70, 0x6f, 0x77, 0x69, 0x28, 0x54, 0x2c, 0x20, 0x54, 0x29, 0x20, 0x5b, 0x77, 0x69
        /*0049*/ 	.byte	0x74, 0x68, 0x20, 0x54, 0x20, 0x3d, 0x20, 0x73, 0x68, 0x6f, 0x72, 0x74, 0x5d, 0x00
	.type		__T21,@object
	.size		__T21,(__T20 - __T21)
__T21:
        /*0057*/ 	.byte	0x54, 0x20, 0x70, 0x6f, 0x77, 0x69, 0x28, 0x54, 0x2c, 0x20, 0x54, 0x29, 0x20, 0x5b, 0x77, 0x69
        /*0067*/ 	.byte	0x74, 0x68, 0x20, 0x54, 0x20, 0x3d, 0x20, 0x73, 0x69, 0x67, 0x6e, 0x65, 0x64, 0x20, 0x63, 0x68
        /*0077*/ 	.byte	0x61, 0x72, 0x5d, 0x00
	.type		__T20,@object
	.size		__T20,(.L_0 - __T20)
__T20:
        /*007b*/ 	.byte	0x54, 0x20, 0x70, 0x6f, 0x77, 0x69, 0x28, 0x54, 0x2c, 0x20, 0x54, 0x29, 0x20, 0x5b, 0x77, 0x69
        /*008b*/ 	.byte	0x74, 0x68, 0x20, 0x54, 0x20, 0x3d, 0x20, 0x75, 0x6e, 0x73, 0x69, 0x67, 0x6e, 0x65, 0x64, 0x20
        /*009b*/ 	.byte	0x63, 0x68, 0x61, 0x72, 0x5d, 0x00
.L_0:


//--------------------- .nv.shared.reserved.0     --------------------------
	.section	.nv.shared.reserved.0,"aw",@nobits
	.weak		__nv_reservedSMEM_offset_0_alias
	.size		__nv_reservedSMEM_offset_0_alias, 0, 64
	.other		__nv_reservedSMEM_offset_0_alias,@"STO_CUDA_RESERVED_SHARED STV_DEFAULT"
__nv_reservedSMEM_offset_0_alias:
	.zero		0
	.zero		64


//--------------------- .nv.constant0._Z22createBatchGemmBuffer3PPKdS1_S1_PdS2_S2_llll --------------------------
	.section	.nv.constant0._Z22createBatchGemmBuffer3PPKdS1_S1_PdS2_S2_llll,"a",@progbits
	.sectionflags	@""
	.align	4
.nv.constant0._Z22createBatchGemmBuffer3PPKdS1_S1_PdS2_S2_llll:
	.zero		976


//--------------------- .nv.constant0._Z21createBatchGemmBufferPPKdPdll --------------------------
	.section	.nv.constant0._Z21createBatchGemmBufferPPKdPdll,"a",@progbits
	.sectionflags	@""
	.align	4
.nv.constant0._Z21createBatchGemmBufferPPKdPdll:
	.zero		928


//--------------------- .nv.constant0._Z22createBatchGemmBuffer3PPKfS1_S1_PfS2_S2_llll --------------------------
	.section	.nv.constant0._Z22createBatchGemmBuffer3PPKfS1_S1_PfS2_S2_llll,"a",@progbits
	.sectionflags	@""
	.align	4
.nv.constant0._Z22createBatchGemmBuffer3PPKfS1_S1_PfS2_S2_llll:
	.zero		976


//--------------------- .nv.constant0._Z21createBatchGemmBufferPPKfPfll --------------------------
	.section	.nv.constant0._Z21createBatchGemmBufferPPKfPfll,"a",@progbits
	.sectionflags	@""
	.align	4
.nv.constant0._Z21createBatchGemmBufferPPKfPfll:
	.zero		928


//--------------------- .nv.constant0._Z22createBatchGemmBuffer3PPKN3c104HalfES3_S3_PS0_S4_S4_llll --------------------------
	.section	.nv.constant0._Z22createBatchGemmBuffer3PPKN3c104HalfES3_S3_PS0_S4_S4_llll,"a",@progbits
	.sectionflags	@""
	.align	4
.nv.constant0._Z22createBatchGemmBuffer3PPKN3c104HalfES3_S3_PS0_S4_S4_llll:
	.zero		976


//--------------------- .nv.constant0._Z21createBatchGemmBufferPPKN3c104HalfEPS0_ll --------------------------
	.section	.nv.constant0._Z21createBatchGemmBufferPPKN3c104HalfEPS0_ll,"a",@progbits
	.sectionflags	@""
	.align	4
.nv.constant0._Z21createBatchGemmBufferPPKN3c104HalfEPS0_ll:
	.zero		928


//--------------------- .nv.constant0._Z22createBatchGemmBuffer3PPKlS1_S1_PlS2_S2_llll --------------------------
	.section	.nv.constant0._Z22createBatchGemmBuffer3PPKlS1_S1_PlS2_S2_llll,"a",@progbits
	.sectionflags	@""
	.align	4
.nv.constant0._Z22createBatchGemmBuffer3PPKlS1_S1_PlS2_S2_llll:
	.zero		976


//--------------------- .nv.constant0._Z21createBatchGemmBufferPPKlPlll --------------------------
	.section	.nv.constant0._Z21createBatchGemmBufferPPKlPlll,"a",@progbits
	.sectionflags	@""
	.align	4
.nv.constant0._Z21createBatchGemmBufferPPKlPlll:
	.zero		928


//--------------------- .nv.constant0._Z22createBatchGemmBuffer3PPKiS1_S1_PiS2_S2_llll --------------------------
	.section	.nv.constant0._Z22createBatchGemmBuffer3PPKiS1_S1_PiS2_S2_llll,"a",@progbits
	.sectionflags	@""
	.align	4
.nv.constant0._Z22createBatchGemmBuffer3PPKiS1_S1_PiS2_S2_llll:
	.zero		976


//--------------------- .nv.constant0._Z21createBatchGemmBufferPPKiPill --------------------------
	.section	.nv.constant0._Z21createBatchGemmBufferPPKiPill,"a",@progbits
	.sectionflags	@""
	.align	4
.nv.constant0._Z21createBatchGemmBufferPPKiPill:
	.zero		928


//--------------------- .nv.constant0._Z22createBatchGemmBuffer3PPKsS1_S1_PsS2_S2_llll --------------------------
	.section	.nv.constant0._Z22createBatchGemmBuffer3PPKsS1_S1_PsS2_S2_llll,"a",@progbits
	.sectionflags	@""
	.align	4
.nv.constant0._Z22createBatchGemmBuffer3PPKsS1_S1_PsS2_S2_llll:
	.zero		976


//--------------------- .nv.constant0._Z21createBatchGemmBufferPPKsPsll --------------------------
	.section	.nv.constant0._Z21createBatchGemmBufferPPKsPsll,"a",@progbits
	.sectionflags	@""
	.align	4
.nv.constant0._Z21createBatchGemmBufferPPKsPsll:
	.zero		928


//--------------------- .nv.constant0._Z22createBatchGemmBuffer3PPKaS1_S1_PaS2_S2_llll --------------------------
	.section	.nv.constant0._Z22createBatchGemmBuffer3PPKaS1_S1_PaS2_S2_llll,"a",@progbits
	.sectionflags	@""
	.align	4
.nv.constant0._Z22createBatchGemmBuffer3PPKaS1_S1_PaS2_S2_llll:
	.zero		976


//--------------------- .nv.constant0._Z21createBatchGemmBufferPPKaPall --------------------------
	.section	.nv.constant0._Z21createBatchGemmBufferPPKaPall,"a",@progbits
	.sectionflags	@""
	.align	4
.nv.constant0._Z21createBatchGemmBufferPPKaPall:
	.zero		928


//--------------------- .nv.constant0._Z22createBatchGemmBuffer3PPKhS1_S1_PhS2_S2_llll --------------------------
	.section	.nv.constant0._Z22createBatchGemmBuffer3PPKhS1_S1_PhS2_S2_llll,"a",@progbits
	.sectionflags	@""
	.align	4
.nv.constant0._Z22createBatchGemmBuffer3PPKhS1_S1_PhS2_S2_llll:
	.zero		976


//--------------------- .nv.constant0._Z21createBatchGemmBufferPPKhPhll --------------------------
	.section	.nv.constant0._Z21createBatchGemmBufferPPKhPhll,"a",@progbits
	.sectionflags	@""
	.align	4
.nv.constant0._Z21createBatchGemmBufferPPKhPhll:
	.zero		928


//--------------------- SYMBOLS --------------------------

	.type		.nv.reservedSmem.offset0,@object
	.size		.nv.reservedSmem.offset0,0x4
